//
// Generated by NVIDIA NVVM Compiler
//
// Compiler Build ID: CL-36424714
// Cuda compilation tools, release 13.0, V13.0.88
// Based on NVVM 20.0.0
//

.version 9.0
.target sm_100
.address_size 64

	// .globl	_Z30scan_and_write_part_sum_kernelPKiPiS1_mm
// _ZZ30scan_and_write_part_sum_kernelPKiPiS1_mmE3shm has been demoted

.visible .entry _Z30scan_and_write_part_sum_kernelPKiPiS1_mm(
	.param .u64 .ptr .align 1 _Z30scan_and_write_part_sum_kernelPKiPiS1_mm_param_0,
	.param .u64 .ptr .align 1 _Z30scan_and_write_part_sum_kernelPKiPiS1_mm_param_1,
	.param .u64 .ptr .align 1 _Z30scan_and_write_part_sum_kernelPKiPiS1_mm_param_2,
	.param .u64 _Z30scan_and_write_part_sum_kernelPKiPiS1_mm_param_3,
	.param .u64 _Z30scan_and_write_part_sum_kernelPKiPiS1_mm_param_4
)
{
	.reg .pred 	%p<12>;
	.reg .b32 	%r<50>;
	.reg .b64 	%rd<28>;
	// demoted variable
	.shared .align 4 .b8 _ZZ30scan_and_write_part_sum_kernelPKiPiS1_mmE3shm[4096];
	ld.param.u64 	%rd15, [_Z30scan_and_write_part_sum_kernelPKiPiS1_mm_param_0];
	ld.param.u64 	%rd16, [_Z30scan_and_write_part_sum_kernelPKiPiS1_mm_param_1];
	ld.param.u64 	%rd17, [_Z30scan_and_write_part_sum_kernelPKiPiS1_mm_param_2];
	ld.param.u64 	%rd18, [_Z30scan_and_write_part_sum_kernelPKiPiS1_mm_param_3];
	ld.param.u64 	%rd19, [_Z30scan_and_write_part_sum_kernelPKiPiS1_mm_param_4];
	mov.u32 	%r15, %ctaid.x;
	cvt.u64.u32 	%rd26, %r15;
	setp.le.u64 	%p1, %rd19, %rd26;
	@%p1 bra 	$L__BB0_18;
	mov.u32 	%r16, %ntid.x;
	cvt.u64.u32 	%rd2, %r16;
	mov.u32 	%r17, %tid.x;
	cvt.u64.u32 	%rd3, %r17;
	shl.b32 	%r18, %r17, 2;
	mov.u32 	%r19, _ZZ30scan_and_write_part_sum_kernelPKiPiS1_mmE3shm;
	add.s32 	%r1, %r19, %r18;
	add.s32 	%r2, %r16, -1;
	mov.u32 	%r20, %nctaid.x;
	cvt.u64.u32 	%rd4, %r20;
	and.b64  	%rd5, %rd2, 3;
	cvta.to.global.u64 	%rd6, %rd15;
	cvta.to.global.u64 	%rd7, %rd17;
	cvta.to.global.u64 	%rd8, %rd16;
$L__BB0_2:
	mad.lo.s64 	%rd10, %rd26, %rd2, %rd3;
	setp.ge.u64 	%p2, %rd10, %rd18;
	mov.b32 	%r45, 0;
	@%p2 bra 	$L__BB0_4;
	shl.b64 	%rd20, %rd10, 2;
	add.s64 	%rd21, %rd6, %rd20;
	ld.global.u32 	%r45, [%rd21];
$L__BB0_4:
	cvt.u32.u64 	%r22, %rd3;
	setp.ne.s32 	%p3, %r22, 0;
	st.shared.u32 	[%r1], %r45;
	bar.sync 	0;
	@%p3 bra 	$L__BB0_13;
	cvt.u32.u64 	%r24, %rd2;
	setp.lt.u32 	%p4, %r24, 4;
	mov.b32 	%r48, 0;
	mov.u32 	%r49, %r48;
	@%p4 bra 	$L__BB0_9;
	add.s32 	%r46, %r19, 8;
	and.b64  	%rd27, %rd2, 2044;
	mov.b32 	%r49, 0;
$L__BB0_7:
	ld.shared.u32 	%r28, [%r46+-8];
	add.s32 	%r29, %r28, %r49;
	st.shared.u32 	[%r46+-8], %r29;
	ld.shared.u32 	%r30, [%r46+-4];
	add.s32 	%r31, %r30, %r29;
	st.shared.u32 	[%r46+-4], %r31;
	ld.shared.u32 	%r32, [%r46];
	add.s32 	%r33, %r32, %r31;
	st.shared.u32 	[%r46], %r33;
	ld.shared.u32 	%r34, [%r46+4];
	add.s32 	%r49, %r34, %r33;
	st.shared.u32 	[%r46+4], %r49;
	add.s64 	%rd27, %rd27, -4;
	add.s32 	%r46, %r46, 16;
	setp.ne.s64 	%p5, %rd27, 0;
	@%p5 bra 	$L__BB0_7;
	cvt.u32.u64 	%r35, %rd2;
	and.b32  	%r48, %r35, 2044;
$L__BB0_9:
	setp.eq.s64 	%p6, %rd5, 0;
	@%p6 bra 	$L__BB0_13;
	setp.eq.s64 	%p7, %rd5, 1;
	shl.b32 	%r36, %r48, 2;
	add.s32 	%r12, %r19, %r36;
	ld.shared.u32 	%r38, [%r12];
	add.s32 	%r13, %r38, %r49;
	st.shared.u32 	[%r12], %r13;
	@%p7 bra 	$L__BB0_13;
	setp.eq.s64 	%p8, %rd5, 2;
	ld.shared.u32 	%r39, [%r12+4];
	add.s32 	%r14, %r39, %r13;
	st.shared.u32 	[%r12+4], %r14;
	@%p8 bra 	$L__BB0_13;
	ld.shared.u32 	%r40, [%r12+8];
	add.s32 	%r41, %r40, %r14;
	st.shared.u32 	[%r12+8], %r41;
$L__BB0_13:
	setp.ge.u64 	%p9, %rd10, %rd18;
	bar.sync 	0;
	@%p9 bra 	$L__BB0_15;
	ld.shared.u32 	%r42, [%r1];
	shl.b64 	%rd22, %rd10, 2;
	add.s64 	%rd23, %rd7, %rd22;
	st.global.u32 	[%rd23], %r42;
$L__BB0_15:
	setp.ne.s32 	%p10, %r22, %r2;
	@%p10 bra 	$L__BB0_17;
	ld.shared.u32 	%r44, [%r1];
	shl.b64 	%rd24, %rd26, 2;
	add.s64 	%rd25, %rd8, %rd24;
	st.global.u32 	[%rd25], %r44;
$L__BB0_17:
	add.s64 	%rd26, %rd26, %rd4;
	setp.lt.u64 	%p11, %rd26, %rd19;
	@%p11 bra 	$L__BB0_2;
$L__BB0_18:
	ret;

}
	// .globl	_Z20scan_part_sum_kernelPim
.visible .entry _Z20scan_part_sum_kernelPim(
	.param .u64 .ptr .align 1 _Z20scan_part_sum_kernelPim_param_0,
	.param .u64 _Z20scan_part_sum_kernelPim_param_1
)
{
	.reg .pred 	%p<10>;
	.reg .b32 	%r<71>;
	.reg .b64 	%rd<36>;

	ld.param.u64 	%rd22, [_Z20scan_part_sum_kernelPim_param_0];
	ld.param.u64 	%rd21, [_Z20scan_part_sum_kernelPim_param_1];
	cvta.to.global.u64 	%rd1, %rd22;
	setp.eq.s64 	%p1, %rd21, 0;
	@%p1 bra 	$L__BB1_13;
	and.b64  	%rd2, %rd21, 15;
	setp.lt.u64 	%p2, %rd21, 16;
	mov.b32 	%r67, 0;
	mov.b64 	%rd32, 0;
	@%p2 bra 	$L__BB1_4;
	and.b64  	%rd32, %rd21, -16;
	add.s64 	%rd29, %rd1, 32;
	mov.b32 	%r67, 0;
	mov.u64 	%rd30, %rd32;
$L__BB1_3:
	.pragma "nounroll";
	ld.global.u32 	%r12, [%rd29+-32];
	add.s32 	%r13, %r12, %r67;
	st.global.u32 	[%rd29+-32], %r13;
	ld.global.u32 	%r14, [%rd29+-28];
	add.s32 	%r15, %r14, %r13;
	st.global.u32 	[%rd29+-28], %r15;
	ld.global.u32 	%r16, [%rd29+-24];
	add.s32 	%r17, %r16, %r15;
	st.global.u32 	[%rd29+-24], %r17;
	ld.global.u32 	%r18, [%rd29+-20];
	add.s32 	%r19, %r18, %r17;
	st.global.u32 	[%rd29+-20], %r19;
	ld.global.u32 	%r20, [%rd29+-16];
	add.s32 	%r21, %r20, %r19;
	st.global.u32 	[%rd29+-16], %r21;
	ld.global.u32 	%r22, [%rd29+-12];
	add.s32 	%r23, %r22, %r21;
	st.global.u32 	[%rd29+-12], %r23;
	ld.global.u32 	%r24, [%rd29+-8];
	add.s32 	%r25, %r24, %r23;
	st.global.u32 	[%rd29+-8], %r25;
	ld.global.u32 	%r26, [%rd29+-4];
	add.s32 	%r27, %r26, %r25;
	st.global.u32 	[%rd29+-4], %r27;
	ld.global.u32 	%r28, [%rd29];
	add.s32 	%r29, %r28, %r27;
	st.global.u32 	[%rd29], %r29;
	ld.global.u32 	%r30, [%rd29+4];
	add.s32 	%r31, %r30, %r29;
	st.global.u32 	[%rd29+4], %r31;
	ld.global.u32 	%r32, [%rd29+8];
	add.s32 	%r33, %r32, %r31;
	st.global.u32 	[%rd29+8], %r33;
	ld.global.u32 	%r34, [%rd29+12];
	add.s32 	%r35, %r34, %r33;
	st.global.u32 	[%rd29+12], %r35;
	ld.global.u32 	%r36, [%rd29+16];
	add.s32 	%r37, %r36, %r35;
	st.global.u32 	[%rd29+16], %r37;
	ld.global.u32 	%r38, [%rd29+20];
	add.s32 	%r39, %r38, %r37;
	st.global.u32 	[%rd29+20], %r39;
	ld.global.u32 	%r40, [%rd29+24];
	add.s32 	%r41, %r40, %r39;
	st.global.u32 	[%rd29+24], %r41;
	ld.global.u32 	%r42, [%rd29+28];
	add.s32 	%r67, %r42, %r41;
	st.global.u32 	[%rd29+28], %r67;
	add.s64 	%rd30, %rd30, -16;
	add.s64 	%rd29, %rd29, 64;
	setp.ne.s64 	%p3, %rd30, 0;
	@%p3 bra 	$L__BB1_3;
$L__BB1_4:
	setp.eq.s64 	%p4, %rd2, 0;
	@%p4 bra 	$L__BB1_13;
	and.b64  	%rd10, %rd21, 7;
	setp.lt.u64 	%p5, %rd2, 8;
	@%p5 bra 	$L__BB1_7;
	shl.b64 	%rd24, %rd32, 2;
	add.s64 	%rd25, %rd1, %rd24;
	ld.global.u32 	%r43, [%rd25];
	add.s32 	%r44, %r43, %r67;
	st.global.u32 	[%rd25], %r44;
	ld.global.u32 	%r45, [%rd25+4];
	add.s32 	%r46, %r45, %r44;
	st.global.u32 	[%rd25+4], %r46;
	ld.global.u32 	%r47, [%rd25+8];
	add.s32 	%r48, %r47, %r46;
	st.global.u32 	[%rd25+8], %r48;
	ld.global.u32 	%r49, [%rd25+12];
	add.s32 	%r50, %r49, %r48;
	st.global.u32 	[%rd25+12], %r50;
	ld.global.u32 	%r51, [%rd25+16];
	add.s32 	%r52, %r51, %r50;
	st.global.u32 	[%rd25+16], %r52;
	ld.global.u32 	%r53, [%rd25+20];
	add.s32 	%r54, %r53, %r52;
	st.global.u32 	[%rd25+20], %r54;
	ld.global.u32 	%r55, [%rd25+24];
	add.s32 	%r56, %r55, %r54;
	st.global.u32 	[%rd25+24], %r56;
	ld.global.u32 	%r57, [%rd25+28];
	add.s32 	%r67, %r57, %r56;
	st.global.u32 	[%rd25+28], %r67;
	add.s64 	%rd32, %rd32, 8;
$L__BB1_7:
	setp.eq.s64 	%p6, %rd10, 0;
	@%p6 bra 	$L__BB1_13;
	and.b64  	%rd34, %rd21, 3;
	setp.lt.u64 	%p7, %rd10, 4;
	@%p7 bra 	$L__BB1_10;
	shl.b64 	%rd26, %rd32, 2;
	add.s64 	%rd27, %rd1, %rd26;
	ld.global.u32 	%r58, [%rd27];
	add.s32 	%r59, %r58, %r67;
	st.global.u32 	[%rd27], %r59;
	ld.global.u32 	%r60, [%rd27+4];
	add.s32 	%r61, %r60, %r59;
	st.global.u32 	[%rd27+4], %r61;
	ld.global.u32 	%r62, [%rd27+8];
	add.s32 	%r63, %r62, %r61;
	st.global.u32 	[%rd27+8], %r63;
	ld.global.u32 	%r64, [%rd27+12];
	add.s32 	%r67, %r64, %r63;
	st.global.u32 	[%rd27+12], %r67;
	add.s64 	%rd32, %rd32, 4;
$L__BB1_10:
	setp.eq.s64 	%p8, %rd34, 0;
	@%p8 bra 	$L__BB1_13;
	shl.b64 	%rd28, %rd32, 2;
	add.s64 	%rd35, %rd1, %rd28;
$L__BB1_12:
	.pragma "nounroll";
	ld.global.u32 	%r65, [%rd35];
	add.s32 	%r67, %r65, %r67;
	st.global.u32 	[%rd35], %r67;
	add.s64 	%rd35, %rd35, 4;
	add.s64 	%rd34, %rd34, -1;
	setp.ne.s64 	%p9, %rd34, 0;
	@%p9 bra 	$L__BB1_12;
$L__BB1_13:
	ret;

}
	// .globl	_Z19add_base_sum_kernelPiS_mm
.visible .entry _Z19add_base_sum_kernelPiS_mm(
	.param .u64 .ptr .align 1 _Z19add_base_sum_kernelPiS_mm_param_0,
	.param .u64 .ptr .align 1 _Z19add_base_sum_kernelPiS_mm_param_1,
	.param .u64 _Z19add_base_sum_kernelPiS_mm_param_2,
	.param .u64 _Z19add_base_sum_kernelPiS_mm_param_3
)
{
	.reg .pred 	%p<5>;
	.reg .b32 	%r<10>;
	.reg .b64 	%rd<17>;

	ld.param.u64 	%rd8, [_Z19add_base_sum_kernelPiS_mm_param_0];
	ld.param.u64 	%rd9, [_Z19add_base_sum_kernelPiS_mm_param_1];
	ld.param.u64 	%rd10, [_Z19add_base_sum_kernelPiS_mm_param_2];
	ld.param.u64 	%rd11, [_Z19add_base_sum_kernelPiS_mm_param_3];
	mov.u32 	%r3, %ctaid.x;
	cvt.u64.u32 	%rd16, %r3;
	setp.le.u64 	%p1, %rd11, %rd16;
	@%p1 bra 	$L__BB2_6;
	mov.u32 	%r1, %ntid.x;
	mov.u32 	%r2, %tid.x;
	mov.u32 	%r4, %nctaid.x;
	cvt.u64.u32 	%rd2, %r4;
	cvta.to.global.u64 	%rd3, %rd8;
	cvta.to.global.u64 	%rd4, %rd9;
$L__BB2_2:
	setp.eq.s64 	%p2, %rd16, 0;
	@%p2 bra 	$L__BB2_5;
	cvt.u32.u64 	%r5, %rd16;
	mad.lo.s32 	%r6, %r1, %r5, %r2;
	cvt.s64.s32 	%rd6, %r6;
	setp.le.u64 	%p3, %rd10, %rd6;
	@%p3 bra 	$L__BB2_5;
	shl.b64 	%rd12, %rd16, 2;
	add.s64 	%rd13, %rd3, %rd12;
	ld.global.u32 	%r7, [%rd13+-4];
	shl.b64 	%rd14, %rd6, 2;
	add.s64 	%rd15, %rd4, %rd14;
	ld.global.u32 	%r8, [%rd15];
	add.s32 	%r9, %r8, %r7;
	st.global.u32 	[%rd15], %r9;
$L__BB2_5:
	add.s64 	%rd16, %rd16, %rd2;
	setp.lt.u64 	%p4, %rd16, %rd11;
	@%p4 bra 	$L__BB2_2;
$L__BB2_6:
	ret;

}


// ===== COMPILED SASS (sm_100) =====

	.target	sm_100

	.elftype	@"ET_EXEC"


//--------------------- .note.nv.tkinfo           --------------------------
	.section	.note.nv.tkinfo,"",@"SHT_NOTE"
	.sectionflags	@"SHF_NOTE_NV_TKINFO"
	.tkinfo
        /*0018*/ 	.word	0x00000002
        /*0030*/ 	.string	""
        /*0030*/ 	.string	"ptxas"
        /*0030*/ 	.string	"Cuda compilation tools, release 13.0, V13.0.88"
        /*0030*/ 	.string	"Build cuda_13.0.r13.0/compiler.36424714_0"
        /*0030*/ 	.string	"-arch sm_100 -m 64 "



//--------------------- .note.nv.cuinfo           --------------------------
	.section	.note.nv.cuinfo,"",@"SHT_NOTE"
	.sectionflags	@"SHF_NOTE_NV_CUINFO"
        /*0018*/ 	.short	0x0002
        /*001a*/ 	.short	0x0064
        /*001c*/ 	.short	0x0082
	.zero		2


//--------------------- .nv.info                  --------------------------
	.section	.nv.info,"",@"SHT_CUDA_INFO"
	.align	4


	//----- nvinfo : EIATTR_REGCOUNT
	.align		4
        /*0000*/ 	.byte	0x04, 0x2f
        /*0002*/ 	.short	(.L_1 - .L_0)
	.align		4
.L_0:
        /*0004*/ 	.word	index@(_Z30scan_and_write_part_sum_kernelPKiPiS1_mm)
        /*0008*/ 	.word	0x00000020


	//----- nvinfo : EIATTR_FRAME_SIZE
	.align		4
.L_1:
        /*000c*/ 	.byte	0x04, 0x11
        /*000e*/ 	.short	(.L_3 - .L_2)
	.align		4
.L_2:
        /*0010*/ 	.word	index@(_Z30scan_and_write_part_sum_kernelPKiPiS1_mm)
        /*0014*/ 	.word	0x00000000


	//----- nvinfo : EIATTR_REGCOUNT
	.align		4
.L_3:
        /*0018*/ 	.byte	0x04, 0x2f
        /*001a*/ 	.short	(.L_5 - .L_4)
	.align		4
.L_4:
        /*001c*/ 	.word	index@(_Z20scan_part_sum_kernelPim)
        /*0020*/ 	.word	0x00000020


	//----- nvinfo : EIATTR_FRAME_SIZE
	.align		4
.L_5:
        /*0024*/ 	.byte	0x04, 0x11
        /*0026*/ 	.short	(.L_7 - .L_6)
	.align		4
.L_6:
        /*0028*/ 	.word	index@(_Z20scan_part_sum_kernelPim)
        /*002c*/ 	.word	0x00000000


	//----- nvinfo : EIATTR_REGCOUNT
	.align		4
.L_7:
        /*0030*/ 	.byte	0x04, 0x2f
        /*0032*/ 	.short	(.L_9 - .L_8)
	.align		4
.L_8:
        /*0034*/ 	.word	index@(_Z19add_base_sum_kernelPiS_mm)
        /*0038*/ 	.word	0x0000000c


	//----- nvinfo : EIATTR_FRAME_SIZE
	.align		4
.L_9:
        /*003c*/ 	.byte	0x04, 0x11
        /*003e*/ 	.short	(.L_11 - .L_10)
	.align		4
.L_10:
        /*0040*/ 	.word	index@(_Z19add_base_sum_kernelPiS_mm)
        /*0044*/ 	.word	0x00000000


	//----- nvinfo : EIATTR_MIN_STACK_SIZE
	.align		4
.L_11:
        /*0048*/ 	.byte	0x04, 0x12
        /*004a*/ 	.short	(.L_13 - .L_12)
	.align		4
.L_12:
        /*004c*/ 	.word	index@(_Z19add_base_sum_kernelPiS_mm)
        /*0050*/ 	.word	0x00000000


	//----- nvinfo : EIATTR_MIN_STACK_SIZE
	.align		4
.L_13:
        /*0054*/ 	.byte	0x04, 0x12
        /*0056*/ 	.short	(.L_15 - .L_14)
	.align		4
.L_14:
        /*0058*/ 	.word	index@(_Z20scan_part_sum_kernelPim)
        /*005c*/ 	.word	0x00000000


	//----- nvinfo : EIATTR_MIN_STACK_SIZE
	.align		4
.L_15:
        /*0060*/ 	.byte	0x04, 0x12
        /*0062*/ 	.short	(.L_17 - .L_16)
	.align		4
.L_16:
        /*0064*/ 	.word	index@(_Z30scan_and_write_part_sum_kernelPKiPiS1_mm)
        /*0068*/ 	.word	0x00000000
.L_17:


//--------------------- .nv.compat                --------------------------
	.section	.nv.compat,"",@"SHT_CUDA_COMPAT_INFO"
	.align	4
        /*0000*/ 	.byte	0x02, 0x09, 0x00, 0x00, 0x02, 0x02, 0x01, 0x00, 0x02, 0x05, 0x05, 0x00, 0x03, 0x07, 0x01, 0x01
        /*0010*/ 	.byte	0x02, 0x03, 0x00, 0x00, 0x02, 0x06, 0x01, 0x00, 0x04, 0x0b, 0x08, 0x00, 0x09, 0x00, 0x00, 0x00
        /*0020*/ 	.byte	0x00, 0x00, 0x00, 0x00


//--------------------- .nv.info._Z19add_base_sum_kernelPiS_mm --------------------------
	.section	.nv.info._Z19add_base_sum_kernelPiS_mm,"",@"SHT_CUDA_INFO"
	.sectionflags	@""
	.align	4


	//----- nvinfo : EIATTR_CUDA_API_VERSION
	.align		4
        /*0000*/ 	.byte	0x04, 0x37
        /*0002*/ 	.short	(.L_19 - .L_18)
.L_18:
        /*0004*/ 	.word	0x00000082


	//----- nvinfo : EIATTR_KPARAM_INFO
	.align		4
.L_19:
        /*0008*/ 	.byte	0x04, 0x17
        /*000a*/ 	.short	(.L_21 - .L_20)
.L_20:
        /*000c*/ 	.word	0x00000000
        /*0010*/ 	.short	0x0003
        /*0012*/ 	.short	0x0018
        /*0014*/ 	.byte	0x00, 0xf0, 0x21, 0x00


	//----- nvinfo : EIATTR_KPARAM_INFO
	.align		4
.L_21:
        /*0018*/ 	.byte	0x04, 0x17
        /*001a*/ 	.short	(.L_23 - .L_22)
.L_22:
        /*001c*/ 	.word	0x00000000
        /*0020*/ 	.short	0x0002
        /*0022*/ 	.short	0x0010
        /*0024*/ 	.byte	0x00, 0xf0, 0x21, 0x00


	//----- nvinfo : EIATTR_KPARAM_INFO
	.align		4
.L_23:
        /*0028*/ 	.byte	0x04, 0x17
        /*002a*/ 	.short	(.L_25 - .L_24)
.L_24:
        /*002c*/ 	.word	0x00000000
        /*0030*/ 	.short	0x0001
        /*0032*/ 	.short	0x0008
        /*0034*/ 	.byte	0x00, 0xf5, 0x21, 0x00


	//----- nvinfo : EIATTR_KPARAM_INFO
	.align		4
.L_25:
        /*0038*/ 	.byte	0x04, 0x17
        /*003a*/ 	.short	(.L_27 - .L_26)
.L_26:
        /*003c*/ 	.word	0x00000000
        /*0040*/ 	.short	0x0000
        /*0042*/ 	.short	0x0000
        /*0044*/ 	.byte	0x00, 0xf5, 0x21, 0x00


	//----- nvinfo : EIATTR_SPARSE_MMA_MASK
	.align		4
.L_27:
        /*0048*/ 	.byte	0x03, 0x50
        /*004a*/ 	.short	0x0000


	//----- nvinfo : EIATTR_MAXREG_COUNT
	.align		4
        /*004c*/ 	.byte	0x03, 0x1b
        /*004e*/ 	.short	0x00ff


	//----- nvinfo : EIATTR_MERCURY_ISA_VERSION
	.align		4
        /*0050*/ 	.byte	0x03, 0x5f
        /*0052*/ 	.short	0x0101


	//----- nvinfo : EIATTR_VRC_CTA_INIT_COUNT
	.align		4
        /*0054*/ 	.byte	0x02, 0x4a
	.zero		1
	.zero		1


	//----- nvinfo : EIATTR_EXIT_INSTR_OFFSETS
	.align		4
        /*0058*/ 	.byte	0x04, 0x1c
        /*005a*/ 	.short	(.L_29 - .L_28)


	//   ....[0]....
.L_28:
        /*005c*/ 	.word	0x00000050


	//   ....[1]....
        /*0060*/ 	.word	0x00000280


	//----- nvinfo : EIATTR_CRS_STACK_SIZE
	.align		4
.L_29:
        /*0064*/ 	.byte	0x04, 0x1e
        /*0066*/ 	.short	(.L_31 - .L_30)
.L_30:
        /*0068*/ 	.word	0x00000000


	//----- nvinfo : EIATTR_CBANK_PARAM_SIZE
	.align		4
.L_31:
        /*006c*/ 	.byte	0x03, 0x19
        /*006e*/ 	.short	0x0020


	//----- nvinfo : EIATTR_PARAM_CBANK
	.align		4
        /*0070*/ 	.byte	0x04, 0x0a
        /*0072*/ 	.short	(.L_33 - .L_32)
	.align		4
.L_32:
        /*0074*/ 	.word	index@(.nv.constant0._Z19add_base_sum_kernelPiS_mm)
        /*0078*/ 	.short	0x0380
        /*007a*/ 	.short	0x0020


	//----- nvinfo : EIATTR_SW_WAR
	.align		4
.L_33:
        /*007c*/ 	.byte	0x04, 0x36
        /*007e*/ 	.short	(.L_35 - .L_34)
.L_34:
        /*0080*/ 	.word	0x00000008
.L_35:


//--------------------- .nv.info._Z20scan_part_sum_kernelPim --------------------------
	.section	.nv.info._Z20scan_part_sum_kernelPim,"",@"SHT_CUDA_INFO"
	.sectionflags	@""
	.align	4


	//----- nvinfo : EIATTR_CUDA_API_VERSION
	.align		4
        /*0000*/ 	.byte	0x04, 0x37
        /*0002*/ 	.short	(.L_37 - .L_36)
.L_36:
        /*0004*/ 	.word	0x00000082


	//----- nvinfo : EIATTR_KPARAM_INFO
	.align		4
.L_37:
        /*0008*/ 	.byte	0x04, 0x17
        /*000a*/ 	.short	(.L_39 - .L_38)
.L_38:
        /*000c*/ 	.word	0x00000000
        /*0010*/ 	.short	0x0001
        /*0012*/ 	.short	0x0008
        /*0014*/ 	.byte	0x00, 0xf0, 0x21, 0x00


	//----- nvinfo : EIATTR_KPARAM_INFO
	.align		4
.L_39:
        /*0018*/ 	.byte	0x04, 0x17
        /*001a*/ 	.short	(.L_41 - .L_40)
.L_40:
        /*001c*/ 	.word	0x00000000
        /*0020*/ 	.short	0x0000
        /*0022*/ 	.short	0x0000
        /*0024*/ 	.byte	0x00, 0xf5, 0x21, 0x00


	//----- nvinfo : EIATTR_SPARSE_MMA_MASK
	.align		4
.L_41:
        /*0028*/ 	.byte	0x03, 0x50
        /*002a*/ 	.short	0x0000


	//----- nvinfo : EIATTR_MAXREG_COUNT
	.align		4
        /*002c*/ 	.byte	0x03, 0x1b
        /*002e*/ 	.short	0x00ff


	//----- nvinfo : EIATTR_MERCURY_ISA_VERSION
	.align		4
        /*0030*/ 	.byte	0x03, 0x5f
        /*0032*/ 	.short	0x0101


	//----- nvinfo : EIATTR_VRC_CTA_INIT_COUNT
	.align		4
        /*0034*/ 	.byte	0x02, 0x4a
	.zero		1
	.zero		1


	//----- nvinfo : EIATTR_EXIT_INSTR_OFFSETS
	.align		4
        /*0038*/ 	.byte	0x04, 0x1c
        /*003a*/ 	.short	(.L_43 - .L_42)


	//   ....[0]....
.L_42:
        /*003c*/ 	.word	0x00000040


	//   ....[1]....
        /*0040*/ 	.word	0x00000520


	//   ....[2]....
        /*0044*/ 	.word	0x00000760


	//   ....[3]....
        /*0048*/ 	.word	0x000008c0


	//   ....[4]....
        /*004c*/ 	.word	0x000009e0


	//----- nvinfo : EIATTR_CBANK_PARAM_SIZE
	.align		4
.L_43:
        /*0050*/ 	.byte	0x03, 0x19
        /*0052*/ 	.short	0x0010


	//----- nvinfo : EIATTR_PARAM_CBANK
	.align		4
        /*0054*/ 	.byte	0x04, 0x0a
        /*0056*/ 	.short	(.L_45 - .L_44)
	.align		4
.L_44:
        /*0058*/ 	.word	index@(.nv.constant0._Z20scan_part_sum_kernelPim)
        /*005c*/ 	.short	0x0380
        /*005e*/ 	.short	0x0010


	//----- nvinfo : EIATTR_SW_WAR
	.align		4
.L_45:
        /*0060*/ 	.byte	0x04, 0x36
        /*0062*/ 	.short	(.L_47 - .L_46)
.L_46:
        /*0064*/ 	.word	0x00000008
.L_47:


//--------------------- .nv.info._Z30scan_and_write_part_sum_kernelPKiPiS1_mm --------------------------
	.section	.nv.info._Z30scan_and_write_part_sum_kernelPKiPiS1_mm,"",@"SHT_CUDA_INFO"
	.sectionflags	@""
	.align	4


	//----- nvinfo : EIATTR_CUDA_API_VERSION
	.align		4
        /*0000*/ 	.byte	0x04, 0x37
        /*0002*/ 	.short	(.L_49 - .L_48)
.L_48:
        /*0004*/ 	.word	0x00000082


	//----- nvinfo : EIATTR_KPARAM_INFO
	.align		4
.L_49:
        /*0008*/ 	.byte	0x04, 0x17
        /*000a*/ 	.short	(.L_51 - .L_50)
.L_50:
        /*000c*/ 	.word	0x00000000
        /*0010*/ 	.short	0x0004
        /*0012*/ 	.short	0x0020
        /*0014*/ 	.byte	0x00, 0xf0, 0x21, 0x00


	//----- nvinfo : EIATTR_KPARAM_INFO
	.align		4
.L_51:
        /*0018*/ 	.byte	0x04, 0x17
        /*001a*/ 	.short	(.L_53 - .L_52)
.L_52:
        /*001c*/ 	.word	0x00000000
        /*0020*/ 	.short	0x0003
        /*0022*/ 	.short	0x0018
        /*0024*/ 	.byte	0x00, 0xf0, 0x21, 0x00


	//----- nvinfo : EIATTR_KPARAM_INFO
	.align		4
.L_53:
        /*0028*/ 	.byte	0x04, 0x17
        /*002a*/ 	.short	(.L_55 - .L_54)
.L_54:
        /*002c*/ 	.word	0x00000000
        /*0030*/ 	.short	0x0002
        /*0032*/ 	.short	0x0010
        /*0034*/ 	.byte	0x00, 0xf5, 0x21, 0x00


	//----- nvinfo : EIATTR_KPARAM_INFO
	.align		4
.L_55:
        /*0038*/ 	.byte	0x04, 0x17
        /*003a*/ 	.short	(.L_57 - .L_56)
.L_56:
        /*003c*/ 	.word	0x00000000
        /*0040*/ 	.short	0x0001
        /*0042*/ 	.short	0x0008
        /*0044*/ 	.byte	0x00, 0xf5, 0x21, 0x00


	//----- nvinfo : EIATTR_KPARAM_INFO
	.align		4
.L_57:
        /*0048*/ 	.byte	0x04, 0x17
        /*004a*/ 	.short	(.L_59 - .L_58)
.L_58:
        /*004c*/ 	.word	0x00000000
        /*0050*/ 	.short	0x0000
        /*0052*/ 	.short	0x0000
        /*0054*/ 	.byte	0x00, 0xf5, 0x21, 0x00


	//----- nvinfo : EIATTR_SPARSE_MMA_MASK
	.align		4
.L_59:
        /*0058*/ 	.byte	0x03, 0x50
        /*005a*/ 	.short	0x0000


	//----- nvinfo : EIATTR_MAXREG_COUNT
	.align		4
        /*005c*/ 	.byte	0x03, 0x1b
        /*005e*/ 	.short	0x00ff


	//----- nvinfo : EIATTR_NUM_BARRIERS
	.align		4
        /*0060*/ 	.byte	0x02, 0x4c
        /*0062*/ 	.byte	0x01
	.zero		1


	//----- nvinfo : EIATTR_MERCURY_ISA_VERSION
	.align		4
        /*0064*/ 	.byte	0x03, 0x5f
        /*0066*/ 	.short	0x0101


	//----- nvinfo : EIATTR_VRC_CTA_INIT_COUNT
	.align		4
        /*0068*/ 	.byte	0x02, 0x4a
	.zero		1
	.zero		1


	//----- nvinfo : EIATTR_EXIT_INSTR_OFFSETS
	.align		4
        /*006c*/ 	.byte	0x04, 0x1c
        /*006e*/ 	.short	(.L_61 - .L_60)


	//   ....[0]....
.L_60:
        /*0070*/ 	.word	0x00000050


	//   ....[1]....
        /*0074*/ 	.word	0x00000c90


	//----- nvinfo : EIATTR_CRS_STACK_SIZE
	.align		4
.L_61:
        /*0078*/ 	.byte	0x04, 0x1e
        /*007a*/ 	.short	(.L_63 - .L_62)
.L_62:
        /*007c*/ 	.word	0x00000000


	//----- nvinfo : EIATTR_CBANK_PARAM_SIZE
	.align		4
.L_63:
        /*0080*/ 	.byte	0x03, 0x19
        /*0082*/ 	.short	0x0028


	//----- nvinfo : EIATTR_PARAM_CBANK
	.align		4
        /*0084*/ 	.byte	0x04, 0x0a
        /*0086*/ 	.short	(.L_65 - .L_64)
	.align		4
.L_64:
        /*0088*/ 	.word	index@(.nv.constant0._Z30scan_and_write_part_sum_kernelPKiPiS1_mm)
        /*008c*/ 	.short	0x0380
        /*008e*/ 	.short	0x0028


	//----- nvinfo : EIATTR_SW_WAR
	.align		4
.L_65:
        /*0090*/ 	.byte	0x04, 0x36
        /*0092*/ 	.short	(.L_67 - .L_66)
.L_66:
        /*0094*/ 	.word	0x00000008
.L_67:


//--------------------- .nv.callgraph             --------------------------
	.section	.nv.callgraph,"",@"SHT_CUDA_CALLGRAPH"
	.align	4
	.sectionentsize	8
	.align		4
        /*0000*/ 	.word	0x00000000
	.align		4
        /*0004*/ 	.word	0xffffffff
	.align		4
        /*0008*/ 	.word	0x00000000
	.align		4
        /*000c*/ 	.word	0xfffffffe
	.align		4
        /*0010*/ 	.word	0x00000000
	.align		4
        /*0014*/ 	.word	0xfffffffd
	.align		4
        /*0018*/ 	.word	0x00000000
	.align		4
        /*001c*/ 	.word	0xfffffffc


//--------------------- .text._Z19add_base_sum_kernelPiS_mm --------------------------
	.section	.text._Z19add_base_sum_kernelPiS_mm,"ax",@progbits
	.align	128
        .global         _Z19add_base_sum_kernelPiS_mm
        .type           _Z19add_base_sum_kernelPiS_mm,@function
        .size           _Z19add_base_sum_kernelPiS_mm,(.L_x_20 - _Z19add_base_sum_kernelPiS_mm)
        .other          _Z19add_base_sum_kernelPiS_mm,@"STO_CUDA_ENTRY STV_DEFAULT"
_Z19add_base_sum_kernelPiS_mm:
.text._Z19add_base_sum_kernelPiS_mm:
[----:B------:R-:W-:Y:S08]  /*0000*/  LDC R1, c[0x0][0x37c] ;  /* 0x0000df00ff017b82 */ /* 0x000ff00000000800 */
[----:B------:R-:W0:Y:S08]  /*0010*/  S2UR UR4, SR_CTAID.X ;  /* 0x00000000000479c3 */ /* 0x000e300000002500 */
[----:B------:R-:W0:Y:S02]  /*0020*/  LDC.64 R2, c[0x0][0x398] ;  /* 0x0000e600ff027b82 */ /* 0x000e240000000a00 */
[----:B0-----:R-:W-:-:S04]  /*0030*/  ISETP.LE.U32.AND P0, PT, R2, UR4, PT ;  /* 0x0000000402007c0c */ /* 0x001fc8000bf03070 */
[----:B------:R-:W-:-:S13]  /*0040*/  ISETP.GE.U32.AND.EX P0, PT, RZ, R3, PT, P0 ;  /* 0x00000003ff00720c */ /* 0x000fda0003f06100 */
[----:B------:R-:W-:Y:S05]  /*0050*/  @P0 EXIT ;  /* 0x000000000000094d */ /* 0x000fea0003800000 */
[----:B------:R-:W0:Y:S01]  /*0060*/  S2R R9, SR_TID.X ;  /* 0x0000000000097919 */ /* 0x000e220000002100 */
[----:B------:R-:W1:Y:S01]  /*0070*/  LDC R0, c[0x0][0x360] ;  /* 0x0000d800ff007b82 */ /* 0x000e620000000800 */
[----:B------:R-:W-:Y:S01]  /*0080*/  UMOV UR5, UR4 ;  /* 0x0000000400057c82 */ /* 0x000fe20008000000 */
[----:B------:R-:W2:Y:S01]  /*0090*/  LDCU.64 UR8, c[0x0][0x358] ;  /* 0x00006b00ff0877ac */ /* 0x000ea20008000a00 */
[----:B------:R-:W3:Y:S01]  /*00a0*/  LDCU.64 UR14, c[0x0][0x398] ;  /* 0x00007300ff0e77ac */ /* 0x000ee20008000a00 */
[----:B------:R-:W4:Y:S01]  /*00b0*/  LDCU.64 UR12, c[0x0][0x390] ;  /* 0x00007200ff0c77ac */ /* 0x000f220008000a00 */
[----:B------:R-:W0:Y:S01]  /*00c0*/  LDCU.128 UR16, c[0x0][0x380] ;  /* 0x00007000ff1077ac */ /* 0x000e220008000c00 */
[----:B------:R-:W0:Y:S01]  /*00d0*/  LDCU UR6, c[0x0][0x370] ;  /* 0x00006e00ff0677ac */ /* 0x000e220008000800 */
[----:B------:R-:W-:-:S05]  /*00e0*/  UMOV UR4, URZ ;  /* 0x000000ff00047c82 */ /* 0x000fca0008000000 */
.L_x_2:
[----:B------:R-:W-:-:S04]  /*00f0*/  UISETP.NE.U32.AND UP0, UPT, UR5, URZ, UPT ;  /* 0x000000ff0500728c */ /* 0x000fc8000bf05070 */
[----:B------:R-:W-:-:S09]  /*0100*/  UISETP.NE.AND.EX UP0, UPT, UR4, URZ, UPT, UP0 ;  /* 0x000000ff0400728c */ /* 0x000fd2000bf05300 */
[----:B------:R-:W-:Y:S05]  /*0110*/  BRA.U !UP0, `(.L_x_0) ;  /* 0x0000000108447547 */ /* 0x000fea000b800000 */
[----:B01----:R-:W-:Y:S01]  /*0120*/  IMAD R3, R0, UR5, R9 ;  /* 0x0000000500037c24 */ /* 0x003fe2000f8e0209 */
[----:B------:R-:W-:Y:S04]  /*0130*/  BSSY.RECONVERGENT B0, `(.L_x_0) ;  /* 0x000000f000007945 */ /* 0x000fe80003800200 */
[----:B----4-:R-:W-:Y:S02]  /*0140*/  ISETP.GE.U32.AND P0, PT, R3, UR12, PT ;  /* 0x0000000c03007c0c */ /* 0x010fe4000bf06070 */
[----:B------:R-:W-:-:S04]  /*0150*/  SHF.R.S32.HI R4, RZ, 0x1f, R3 ;  /* 0x0000001fff047819 */ /* 0x000fc80000011403 */
[----:B------:R-:W-:-:S13]  /*0160*/  ISETP.GE.U32.AND.EX P0, PT, R4, UR13, PT, P0 ;  /* 0x0000000d04007c0c */ /* 0x000fda000bf06100 */
[----:B------:R-:W-:Y:S05]  /*0170*/  @P0 BRA `(.L_x_1) ;  /* 0x0000000000280947 */ /* 0x000fea0003800000 */
[----:B------:R-:W-:Y:S01]  /*0180*/  ULEA UR7, UP0, UR5, UR16, 0x2 ;  /* 0x0000001005077291 */ /* 0x000fe2000f8010ff */
[----:B------:R-:W-:-:S03]  /*0190*/  LEA R2, P0, R3, UR18, 0x2 ;  /* 0x0000001203027c11 */ /* 0x000fc6000f8010ff */
[----:B------:R-:W-:Y:S01]  /*01a0*/  ULEA.HI.X UR10, UR5, UR17, UR4, 0x2, UP0 ;  /* 0x00000011050a7291 */ /* 0x000fe200080f1404 */
[----:B------:R-:W-:Y:S01]  /*01b0*/  LEA.HI.X R3, R3, UR19, R4, 0x2, P0 ;  /* 0x0000001303037c11 */ /* 0x000fe200080f1404 */
[----:B------:R-:W-:-:S04]  /*01c0*/  IMAD.U32 R4, RZ, RZ, UR7 ;  /* 0x00000007ff047e24 */ /* 0x000fc8000f8e00ff */
[----:B------:R-:W-:Y:S01]  /*01d0*/  IMAD.U32 R5, RZ, RZ, UR10 ;  /* 0x0000000aff057e24 */ /* 0x000fe2000f8e00ff */
[----:B--2---:R-:W2:Y:S04]  /*01e0*/  LDG.E R7, desc[UR8][R2.64] ;  /* 0x0000000802077981 */ /* 0x004ea8000c1e1900 */
[----:B------:R-:W2:Y:S02]  /*01f0*/  LDG.E R4, desc[UR8][R4.64+-0x4] ;  /* 0xfffffc0804047981 */ /* 0x000ea4000c1e1900 */
[----:B--2---:R-:W-:-:S05]  /*0200*/  IMAD.IADD R7, R4, 0x1, R7 ;  /* 0x0000000104077824 */ /* 0x004fca00078e0207 */
[----:B------:R0:W-:Y:S02]  /*0210*/  STG.E desc[UR8][R2.64], R7 ;  /* 0x0000000702007986 */ /* 0x0001e4000c101908 */
.L_x_1:
[----:B--23--:R-:W-:Y:S05]  /*0220*/  BSYNC.RECONVERGENT B0 ;  /* 0x0000000000007941 */ /* 0x00cfea0003800200 */
.L_x_0:
[----:B0-----:R-:W-:-:S04]  /*0230*/  UIADD3 UR5, UP0, UPT, UR6, UR5, URZ ;  /* 0x0000000506057290 */ /* 0x001fc8000ff1e0ff */
[----:B------:R-:W-:Y:S02]  /*0240*/  UIADD3.X UR4, UPT, UPT, URZ, UR4, URZ, UP0, !UPT ;  /* 0x00000004ff047290 */ /* 0x000fe400087fe4ff */
[----:B---3--:R-:W-:-:S04]  /*0250*/  UISETP.GE.U32.AND UP0, UPT, UR5, UR14, UPT ;  /* 0x0000000e0500728c */ /* 0x008fc8000bf06070 */
[----:B------:R-:W-:-:S09]  /*0260*/  UISETP.GE.U32.AND.EX UP0, UPT, UR4, UR15, UPT, UP0 ;  /* 0x0000000f0400728c */ /* 0x000fd2000bf06100 */
[----:B------:R-:W-:Y:S05]  /*0270*/  BRA.U !UP0, `(.L_x_2) ;  /* 0xfffffffd089c7547 */ /* 0x000fea000b83ffff */
[----:B--2-4-:R-:W-:Y:S05]  /*0280*/  EXIT ;  /* 0x000000000000794d */ /* 0x014fea0003800000 */
.L_x_3:
[----:B------:R-:W-:-:S00]  /*0290*/  BRA `(.L_x_3) ;  /* 0xfffffffc00fc7947 */ /* 0x000fc0000383ffff */
[----:B------:R-:W-:-:S00]  /*02a0*/  NOP ;  /* 0x0000000000007918 */ /* 0x000fc00000000000 */
        /* <DEDUP_REMOVED lines=13> */
.L_x_20:


//--------------------- .text._Z20scan_part_sum_kernelPim --------------------------
	.section	.text._Z20scan_part_sum_kernelPim,"ax",@progbits
	.align	128
        .global         _Z20scan_part_sum_kernelPim
        .type           _Z20scan_part_sum_kernelPim,@function
        .size           _Z20scan_part_sum_kernelPim,(.L_x_21 - _Z20scan_part_sum_kernelPim)
        .other          _Z20scan_part_sum_kernelPim,@"STO_CUDA_ENTRY STV_DEFAULT"
_Z20scan_part_sum_kernelPim:
.text._Z20scan_part_sum_kernelPim:
[----:B------:R-:W-:Y:S08]  /*0000*/  LDC R1, c[0x0][0x37c] ;  /* 0x0000df00ff017b82 */ /* 0x000ff00000000800 */
[----:B------:R-:W0:Y:S02]  /*0010*/  LDC.64 R2, c[0x0][0x388] ;  /* 0x0000e200ff027b82 */ /* 0x000e240000000a00 */
[----:B0-----:R-:W-:-:S04]  /*0020*/  ISETP.NE.U32.AND P0, PT, R2, RZ, PT ;  /* 0x000000ff0200720c */ /* 0x001fc80003f05070 */
[----:B------:R-:W-:-:S13]  /*0030*/  ISETP.NE.AND.EX P0, PT, R3, RZ, PT, P0 ;  /* 0x000000ff0300720c */ /* 0x000fda0003f05300 */
[----:B------:R-:W-:Y:S05]  /*0040*/  @!P0 EXIT ;  /* 0x000000000000894d */ /* 0x000fea0003800000 */
[C---:B------:R-:W-:Y:S01]  /*0050*/  ISETP.GE.U32.AND P1, PT, R2.reuse, 0x10, PT ;  /* 0x000000100200780c */ /* 0x040fe20003f26070 */
[----:B------:R-:W0:Y:S01]  /*0060*/  LDCU.64 UR6, c[0x0][0x358] ;  /* 0x00006b00ff0677ac */ /* 0x000e220008000a00 */
[----:B------:R-:W-:Y:S01]  /*0070*/  LOP3.LUT R22, R2, 0xf, RZ, 0xc0, !PT ;  /* 0x0000000f02167812 */ /* 0x000fe200078ec0ff */
[----:B------:R-:W-:Y:S01]  /*0080*/  IMAD.MOV.U32 R17, RZ, RZ, RZ ;  /* 0x000000ffff117224 */ /* 0x000fe200078e00ff */
[----:B------:R-:W-:Y:S01]  /*0090*/  ISETP.GE.U32.AND.EX P1, PT, R3, RZ, PT, P1 ;  /* 0x000000ff0300720c */ /* 0x000fe20003f26110 */
[----:B------:R-:W-:Y:S01]  /*00a0*/  IMAD.MOV.U32 R3, RZ, RZ, RZ ;  /* 0x000000ffff037224 */ /* 0x000fe200078e00ff */
[----:B------:R-:W-:Y:S01]  /*00b0*/  ISETP.NE.U32.AND P0, PT, R22, RZ, PT ;  /* 0x000000ff1600720c */ /* 0x000fe20003f05070 */
[----:B------:R-:W-:-:S03]  /*00c0*/  IMAD.MOV.U32 R0, RZ, RZ, RZ ;  /* 0x000000ffff007224 */ /* 0x000fc600078e00ff */
[----:B------:R-:W-:-:S07]  /*00d0*/  ISETP.NE.AND.EX P0, PT, RZ, RZ, PT, P0 ;  /* 0x000000ffff00720c */ /* 0x000fce0003f05300 */
[----:B------:R-:W-:Y:S06]  /*00e0*/  @!P1 BRA `(.L_x_4) ;  /* 0x00000004000c9947 */ /* 0x000fec0003800000 */
[----:B------:R-:W1:Y:S01]  /*00f0*/  LDCU.64 UR4, c[0x0][0x380] ;  /* 0x00007000ff0477ac */ /* 0x000e620008000a00 */
[----:B------:R-:W2:Y:S01]  /*0100*/  LDC R0, c[0x0][0x38c] ;  /* 0x0000e300ff007b82 */ /* 0x000ea20000000800 */
[----:B------:R-:W-:Y:S01]  /*0110*/  LOP3.LUT R3, R2, 0xfffffff0, RZ, 0xc0, !PT ;  /* 0xfffffff002037812 */ /* 0x000fe200078ec0ff */
[----:B------:R-:W-:-:S04]  /*0120*/  IMAD.MOV.U32 R17, RZ, RZ, RZ ;  /* 0x000000ffff117224 */ /* 0x000fc800078e00ff */
[----:B------:R-:W-:Y:S01]  /*0130*/  IMAD.MOV.U32 R7, RZ, RZ, R3 ;  /* 0x000000ffff077224 */ /* 0x000fe200078e0003 */
[----:B-1----:R-:W-:-:S04]  /*0140*/  UIADD3 UR4, UP0, UPT, UR4, 0x20, URZ ;  /* 0x0000002004047890 */ /* 0x002fc8000ff1e0ff */
[----:B------:R-:W-:Y:S02]  /*0150*/  UIADD3.X UR5, UPT, UPT, URZ, UR5, URZ, UP0, !UPT ;  /* 0x00000005ff057290 */ /* 0x000fe400087fe4ff */
[----:B------:R-:W-:Y:S02]  /*0160*/  IMAD.U32 R8, RZ, RZ, UR4 ;  /* 0x00000004ff087e24 */ /* 0x000fe4000f8e00ff */
[----:B--2---:R-:W-:Y:S02]  /*0170*/  IMAD.MOV.U32 R6, RZ, RZ, R0 ;  /* 0x000000ffff067224 */ /* 0x004fe400078e0000 */
[----:B------:R-:W-:-:S07]  /*0180*/  MOV R9, UR5 ;  /* 0x0000000500097c02 */ /* 0x000fce0008000f00 */
.L_x_5:
[----:B--2---:R-:W-:Y:S02]  /*0190*/  IMAD.MOV.U32 R4, RZ, RZ, R8 ;  /* 0x000000ffff047224 */ /* 0x004fe400078e0008 */
[----:B------:R-:W-:-:S05]  /*01a0*/  IMAD.MOV.U32 R5, RZ, RZ, R9 ;  /* 0x000000ffff057224 */ /* 0x000fca00078e0009 */
[----:B0-----:R-:W2:Y:S04]  /*01b0*/  LDG.E R24, desc[UR6][R4.64+-0x20] ;  /* 0xffffe00604187981 */ /* 0x001ea8000c1e1900 */
[----:B------:R-:W3:Y:S04]  /*01c0*/  LDG.E R26, desc[UR6][R4.64+-0x1c] ;  /* 0xffffe406041a7981 */ /* 0x000ee8000c1e1900 */
[----:B------:R-:W4:Y:S04]  /*01d0*/  LDG.E R28, desc[UR6][R4.64+-0x18] ;  /* 0xffffe806041c7981 */ /* 0x000f28000c1e1900 */
[----:B------:R-:W5:Y:S04]  /*01e0*/  LDG.E R23, desc[UR6][R4.64+-0x14] ;  /* 0xffffec0604177981 */ /* 0x000f68000c1e1900 */
        /* <DEDUP_REMOVED lines=11> */
[----:B------:R-:W5:Y:S01]  /*02a0*/  LDG.E R14, desc[UR6][R4.64+0x1c] ;  /* 0x00001c06040e7981 */ /* 0x000f62000c1e1900 */
[----:B------:R-:W-:-:S04]  /*02b0*/  IADD3 R7, P1, PT, R7, -0x10, RZ ;  /* 0xfffffff007077810 */ /* 0x000fc80007f3e0ff */
[----:B------:R-:W-:Y:S02]  /*02c0*/  IADD3.X R6, PT, PT, R6, -0x1, RZ, P1, !PT ;  /* 0xffffffff06067810 */ /* 0x000fe40000ffe4ff */
[----:B------:R-:W-:-:S04]  /*02d0*/  ISETP.NE.U32.AND P1, PT, R7, RZ, PT ;  /* 0x000000ff0700720c */ /* 0x000fc80003f25070 */
[----:B------:R-:W-:Y:S01]  /*02e0*/  ISETP.NE.AND.EX P1, PT, R6, RZ, PT, P1 ;  /* 0x000000ff0600720c */ /* 0x000fe20003f25310 */
[----:B--2---:R-:W-:-:S04]  /*02f0*/  IMAD.IADD R17, R24, 0x1, R17 ;  /* 0x0000000118117824 */ /* 0x004fc800078e0211 */
[----:B---3--:R-:W-:Y:S01]  /*0300*/  IMAD.IADD R19, R17, 0x1, R26 ;  /* 0x0000000111137824 */ /* 0x008fe200078e021a */
[----:B------:R-:W-:Y:S03]  /*0310*/  STG.E desc[UR6][R4.64+-0x20], R17 ;  /* 0xffffe01104007986 */ /* 0x000fe6000c101906 */
[----:B----4-:R-:W-:Y:S01]  /*0320*/  IMAD.IADD R21, R19, 0x1, R28 ;  /* 0x0000000113157824 */ /* 0x010fe200078e021c */
[----:B------:R-:W-:Y:S03]  /*0330*/  STG.E desc[UR6][R4.64+-0x1c], R19 ;  /* 0xffffe41304007986 */ /* 0x000fe6000c101906 */
[----:B-----5:R-:W-:Y:S01]  /*0340*/  IMAD.IADD R23, R21, 0x1, R23 ;  /* 0x0000000115177824 */ /* 0x020fe200078e0217 */
[----:B------:R-:W-:Y:S04]  /*0350*/  STG.E desc[UR6][R4.64+-0x18], R21 ;  /* 0xffffe81504007986 */ /* 0x000fe8000c101906 */
[----:B------:R-:W-:Y:S01]  /*0360*/  IADD3 R25, PT, PT, R23, R25, RZ ;  /* 0x0000001917197210 */ /* 0x000fe20007ffe0ff */
[----:B------:R-:W-:Y:S04]  /*0370*/  STG.E desc[UR6][R4.64+-0x14], R23 ;  /* 0xffffec1704007986 */ /* 0x000fe8000c101906 */
[----:B------:R-:W-:Y:S01]  /*0380*/  IMAD.IADD R27, R25, 0x1, R20 ;  /* 0x00000001191b7824 */ /* 0x000fe200078e0214 */
[----:B------:R-:W-:Y:S03]  /*0390*/  STG.E desc[UR6][R4.64+-0x10], R25 ;  /* 0xfffff01904007986 */ /* 0x000fe6000c101906 */
        /* <DEDUP_REMOVED lines=9> */
[----:B------:R0:W-:Y:S04]  /*0430*/  STG.E desc[UR6][R4.64+0x4], R8 ;  /* 0x0000040804007986 */ /* 0x0001e8000c101906 */
[----:B------:R-:W-:Y:S01]  /*0440*/  IADD3 R10, PT, PT, R9, R10, RZ ;  /* 0x0000000a090a7210 */ /* 0x000fe20007ffe0ff */
[----:B------:R1:W-:Y:S04]  /*0450*/  STG.E desc[UR6][R4.64+0x8], R9 ;  /* 0x0000080904007986 */ /* 0x0003e8000c101906 */
[----:B------:R-:W-:Y:S01]  /*0460*/  IMAD.IADD R11, R10, 0x1, R11 ;  /* 0x000000010a0b7824 */ /* 0x000fe200078e020b */
[----:B------:R2:W-:Y:S01]  /*0470*/  STG.E desc[UR6][R4.64+0xc], R10 ;  /* 0x00000c0a04007986 */ /* 0x0005e2000c101906 */
[----:B0-----:R-:W-:-:S02]  /*0480*/  IADD3 R8, P2, PT, R4, 0x40, RZ ;  /* 0x0000004004087810 */ /* 0x001fc40007f5e0ff */
[----:B------:R-:W-:Y:S01]  /*0490*/  IMAD.IADD R12, R11, 0x1, R12 ;  /* 0x000000010b0c7824 */ /* 0x000fe200078e020c */
[----:B------:R2:W-:Y:S03]  /*04a0*/  STG.E desc[UR6][R4.64+0x10], R11 ;  /* 0x0000100b04007986 */ /* 0x0005e6000c101906 */
[----:B------:R-:W-:Y:S01]  /*04b0*/  IMAD.IADD R13, R12, 0x1, R13 ;  /* 0x000000010c0d7824 */ /* 0x000fe200078e020d */
[----:B------:R2:W-:Y:S01]  /*04c0*/  STG.E desc[UR6][R4.64+0x14], R12 ;  /* 0x0000140c04007986 */ /* 0x0005e2000c101906 */
[----:B-1----:R-:W-:Y:S02]  /*04d0*/  IMAD.X R9, RZ, RZ, R5, P2 ;  /* 0x000000ffff097224 */ /* 0x002fe400010e0605 */
[----:B------:R-:W-:Y:S01]  /*04e0*/  IMAD.IADD R17, R13, 0x1, R14 ;  /* 0x000000010d117824 */ /* 0x000fe200078e020e */
[----:B------:R2:W-:Y:S04]  /*04f0*/  STG.E desc[UR6][R4.64+0x18], R13 ;  /* 0x0000180d04007986 */ /* 0x0005e8000c101906 */
[----:B------:R2:W-:Y:S01]  /*0500*/  STG.E desc[UR6][R4.64+0x1c], R17 ;  /* 0x00001c1104007986 */ /* 0x0005e2000c101906 */
[----:B------:R-:W-:Y:S05]  /*0510*/  @P1 BRA `(.L_x_5) ;  /* 0xfffffffc001c1947 */ /* 0x000fea000383ffff */
.L_x_4:
[----:B0-----:R-:W-:Y:S05]  /*0520*/  @!P0 EXIT ;  /* 0x000000000000894d */ /* 0x001fea0003800000 */
[----:B------:R-:W-:Y:S02]  /*0530*/  ISETP.GE.U32.AND P1, PT, R22, 0x8, PT ;  /* 0x000000081600780c */ /* 0x000fe40003f26070 */
[----:B------:R-:W-:Y:S02]  /*0540*/  LOP3.LUT R23, R2, 0x7, RZ, 0xc0, !PT ;  /* 0x0000000702177812 */ /* 0x000fe400078ec0ff */
[----:B------:R-:W-:Y:S02]  /*0550*/  ISETP.GE.U32.AND.EX P1, PT, RZ, RZ, PT, P1 ;  /* 0x000000ffff00720c */ /* 0x000fe40003f26110 */
[----:B------:R-:W-:-:S04]  /*0560*/  ISETP.NE.U32.AND P0, PT, R23, RZ, PT ;  /* 0x000000ff1700720c */ /* 0x000fc80003f05070 */
[----:B------:R-:W-:-:S07]  /*0570*/  ISETP.NE.AND.EX P0, PT, RZ, RZ, PT, P0 ;  /* 0x000000ffff00720c */ /* 0x000fce0003f05300 */
[----:B------:R-:W-:Y:S06]  /*0580*/  @!P1 BRA `(.L_x_6) ;  /* 0x0000000000749947 */ /* 0x000fec0003800000 */
[----:B--2---:R-:W0:Y:S02]  /*0590*/  LDC.64 R4, c[0x0][0x380] ;  /* 0x0000e000ff047b82 */ /* 0x004e240000000a00 */
[----:B0-----:R-:W-:-:S04]  /*05a0*/  LEA R4, P1, R3, R4, 0x2 ;  /* 0x0000000403047211 */ /* 0x001fc800078210ff */
[----:B------:R-:W-:-:S05]  /*05b0*/  LEA.HI.X R5, R3, R5, R0, 0x2, P1 ;  /* 0x0000000503057211 */ /* 0x000fca00008f1400 */
[----:B------:R-:W2:Y:S04]  /*05c0*/  LDG.E R6, desc[UR6][R4.64] ;  /* 0x0000000604067981 */ /* 0x000ea8000c1e1900 */
[----:B------:R-:W3:Y:S04]  /*05d0*/  LDG.E R8, desc[UR6][R4.64+0x4] ;  /* 0x0000040604087981 */ /* 0x000ee8000c1e1900 */
[----:B------:R-:W4:Y:S04]  /*05e0*/  LDG.E R10, desc[UR6][R4.64+0x8] ;  /* 0x00000806040a7981 */ /* 0x000f28000c1e1900 */
[----:B------:R-:W5:Y:S04]  /*05f0*/  LDG.E R12, desc[UR6][R4.64+0xc] ;  /* 0x00000c06040c7981 */ /* 0x000f68000c1e1900 */
[----:B------:R-:W5:Y:S04]  /*0600*/  LDG.E R14, desc[UR6][R4.64+0x10] ;  /* 0x00001006040e7981 */ /* 0x000f68000c1e1900 */
[----:B------:R-:W5:Y:S04]  /*0610*/  LDG.E R16, desc[UR6][R4.64+0x14] ;  /* 0x0000140604107981 */ /* 0x000f68000c1e1900 */
[----:B------:R-:W5:Y:S04]  /*0620*/  LDG.E R18, desc[UR6][R4.64+0x18] ;  /* 0x0000180604127981 */ /* 0x000f68000c1e1900 */
[----:B------:R-:W5:Y:S01]  /*0630*/  LDG.E R20, desc[UR6][R4.64+0x1c] ;  /* 0x00001c0604147981 */ /* 0x000f62000c1e1900 */
[----:B------:R-:W-:-:S04]  /*0640*/  IADD3 R3, P1, PT, R3, 0x8, RZ ;  /* 0x0000000803037810 */ /* 0x000fc80007f3e0ff */
[----:B------:R-:W-:Y:S01]  /*0650*/  IADD3.X R0, PT, PT, RZ, R0, RZ, P1, !PT ;  /* 0x00000000ff007210 */ /* 0x000fe20000ffe4ff */
[----:B--2---:R-:W-:-:S05]  /*0660*/  IMAD.IADD R7, R17, 0x1, R6 ;  /* 0x0000000111077824 */ /* 0x004fca00078e0206 */
[----:B---3--:R-:W-:Y:S01]  /*0670*/  IADD3 R9, PT, PT, R7, R8, RZ ;  /* 0x0000000807097210 */ /* 0x008fe20007ffe0ff */
[----:B------:R0:W-:Y:S04]  /*0680*/  STG.E desc[UR6][R4.64], R7 ;  /* 0x0000000704007986 */ /* 0x0001e8000c101906 */
[----:B----4-:R-:W-:Y:S01]  /*0690*/  IMAD.IADD R11, R9, 0x1, R10 ;  /* 0x00000001090b7824 */ /* 0x010fe200078e020a */
[----:B------:R0:W-:Y:S03]  /*06a0*/  STG.E desc[UR6][R4.64+0x4], R9 ;  /* 0x0000040904007986 */ /* 0x0001e6000c101906 */
[----:B-----5:R-:W-:Y:S01]  /*06b0*/  IMAD.IADD R13, R11, 0x1, R12 ;  /* 0x000000010b0d7824 */ /* 0x020fe200078e020c */
[----:B------:R0:W-:Y:S03]  /*06c0*/  STG.E desc[UR6][R4.64+0x8], R11 ;  /* 0x0000080b04007986 */ /* 0x0001e6000c101906 */
[----:B------:R-:W-:Y:S01]  /*06d0*/  IMAD.IADD R15, R13, 0x1, R14 ;  /* 0x000000010d0f7824 */ /* 0x000fe200078e020e */
[----:B------:R0:W-:Y:S03]  /*06e0*/  STG.E desc[UR6][R4.64+0xc], R13 ;  /* 0x00000c0d04007986 */ /* 0x0001e6000c101906 */
[----:B------:R-:W-:Y:S01]  /*06f0*/  IMAD.IADD R19, R15, 0x1, R16 ;  /* 0x000000010f137824 */ /* 0x000fe200078e0210 */
[----:B------:R0:W-:Y:S03]  /*0700*/  STG.E desc[UR6][R4.64+0x10], R15 ;  /* 0x0000100f04007986 */ /* 0x0001e6000c101906 */
[----:B------:R-:W-:Y:S01]  /*0710*/  IMAD.IADD R21, R19, 0x1, R18 ;  /* 0x0000000113157824 */ /* 0x000fe200078e0212 */
[----:B------:R0:W-:Y:S03]  /*0720*/  STG.E desc[UR6][R4.64+0x14], R19 ;  /* 0x0000141304007986 */ /* 0x0001e6000c101906 */
[----:B------:R-:W-:Y:S01]  /*0730*/  IMAD.IADD R17, R21, 0x1, R20 ;  /* 0x0000000115117824 */ /* 0x000fe200078e0214 */
[----:B------:R0:W-:Y:S04]  /*0740*/  STG.E desc[UR6][R4.64+0x18], R21 ;  /* 0x0000181504007986 */ /* 0x0001e8000c101906 */
[----:B------:R0:W-:Y:S02]  /*0750*/  STG.E desc[UR6][R4.64+0x1c], R17 ;  /* 0x00001c1104007986 */ /* 0x0001e4000c101906 */
.L_x_6:
[----:B------:R-:W-:Y:S05]  /*0760*/  @!P0 EXIT ;  /* 0x000000000000894d */ /* 0x000fea0003800000 */
[----:B------:R-:W-:-:S04]  /*0770*/  ISETP.GE.U32.AND P0, PT, R23, 0x4, PT ;  /* 0x000000041700780c */ /* 0x000fc80003f06070 */
[----:B------:R-:W-:-:S13]  /*0780*/  ISETP.GE.U32.AND.EX P0, PT, RZ, RZ, PT, P0 ;  /* 0x000000ffff00720c */ /* 0x000fda0003f06100 */
[----:B0-2---:R-:W0:Y:S02]  /*0790*/  @P0 LDC.64 R4, c[0x0][0x380] ;  /* 0x0000e000ff040b82 */ /* 0x005e240000000a00 */
[----:B0-----:R-:W-:-:S04]  /*07a0*/  @P0 LEA R4, P1, R3, R4, 0x2 ;  /* 0x0000000403040211 */ /* 0x001fc800078210ff */
[----:B------:R-:W-:-:S05]  /*07b0*/  @P0 LEA.HI.X R5, R3, R5, R0, 0x2, P1 ;  /* 0x0000000503050211 */ /* 0x000fca00008f1400 */
[----:B------:R-:W2:Y:S04]  /*07c0*/  @P0 LDG.E R6, desc[UR6][R4.64] ;  /* 0x0000000604060981 */ /* 0x000ea8000c1e1900 */
[----:B------:R-:W3:Y:S04]  /*07d0*/  @P0 LDG.E R8, desc[UR6][R4.64+0x4] ;  /* 0x0000040604080981 */ /* 0x000ee8000c1e1900 */
[----:B------:R-:W4:Y:S04]  /*07e0*/  @P0 LDG.E R10, desc[UR6][R4.64+0x8] ;  /* 0x00000806040a0981 */ /* 0x000f28000c1e1900 */
[----:B------:R-:W5:Y:S01]  /*07f0*/  @P0 LDG.E R12, desc[UR6][R4.64+0xc] ;  /* 0x00000c06040c0981 */ /* 0x000f62000c1e1900 */
[----:B------:R-:W-:-:S02]  /*0800*/  IMAD.MOV.U32 R13, RZ, RZ, RZ ;  /* 0x000000ffff0d7224 */ /* 0x000fc400078e00ff */
[----:B--2---:R-:W-:Y:S01]  /*0810*/  @P0 IMAD.IADD R7, R17, 0x1, R6 ;  /* 0x0000000111070824 */ /* 0x004fe200078e0206 */
[----:B------:R-:W-:-:S03]  /*0820*/  LOP3.LUT R6, R2, 0x3, RZ, 0xc0, !PT ;  /* 0x0000000302067812 */ /* 0x000fc600078ec0ff */
[----:B---3--:R-:W-:Y:S01]  /*0830*/  @P0 IMAD.IADD R9, R7, 0x1, R8 ;  /* 0x0000000107090824 */ /* 0x008fe200078e0208 */
[----:B------:R-:W-:Y:S01]  /*0840*/  ISETP.NE.U32.AND P1, PT, R6, RZ, PT ;  /* 0x000000ff0600720c */ /* 0x000fe20003f25070 */
[----:B------:R0:W-:Y:S02]  /*0850*/  @P0 STG.E desc[UR6][R4.64], R7 ;  /* 0x0000000704000986 */ /* 0x0001e4000c101906 */
[----:B----4-:R-:W-:Y:S01]  /*0860*/  @P0 IMAD.IADD R11, R9, 0x1, R10 ;  /* 0x00000001090b0824 */ /* 0x010fe200078e020a */
[----:B------:R-:W-:Y:S01]  /*0870*/  ISETP.NE.AND.EX P1, PT, R13, RZ, PT, P1 ;  /* 0x000000ff0d00720c */ /* 0x000fe20003f25310 */
[----:B------:R0:W-:Y:S02]  /*0880*/  @P0 STG.E desc[UR6][R4.64+0x4], R9 ;  /* 0x0000040904000986 */ /* 0x0001e4000c101906 */
[----:B-----5:R-:W-:Y:S02]  /*0890*/  @P0 IMAD.IADD R17, R11, 0x1, R12 ;  /* 0x000000010b110824 */ /* 0x020fe400078e020c */
[----:B------:R0:W-:Y:S04]  /*08a0*/  @P0 STG.E desc[UR6][R4.64+0x8], R11 ;  /* 0x0000080b04000986 */ /* 0x0001e8000c101906 */
[----:B------:R0:W-:Y:S04]  /*08b0*/  @P0 STG.E desc[UR6][R4.64+0xc], R17 ;  /* 0x00000c1104000986 */ /* 0x0001e8000c101906 */
[----:B------:R-:W-:Y:S05]  /*08c0*/  @!P1 EXIT ;  /* 0x000000000000994d */ /* 0x000fea0003800000 */
[----:B0-----:R-:W0:Y:S01]  /*08d0*/  LDC.64 R4, c[0x0][0x380] ;  /* 0x0000e000ff047b82 */ /* 0x001e220000000a00 */
[----:B------:R-:W-:-:S04]  /*08e0*/  @P0 IADD3 R3, P1, PT, R3, 0x4, RZ ;  /* 0x0000000403030810 */ /* 0x000fc80007f3e0ff */
[----:B------:R-:W-:Y:S02]  /*08f0*/  @P0 IADD3.X R0, PT, PT, RZ, R0, RZ, P1, !PT ;  /* 0x00000000ff000210 */ /* 0x000fe40000ffe4ff */
[----:B0-----:R-:W-:-:S04]  /*0900*/  LEA R4, P2, R3, R4, 0x2 ;  /* 0x0000000403047211 */ /* 0x001fc800078410ff */
[----:B------:R-:W-:-:S09]  /*0910*/  LEA.HI.X R5, R3, R5, R0, 0x2, P2 ;  /* 0x0000000503057211 */ /* 0x000fd200010f1400 */
.L_x_7:
[----:B0-----:R-:W-:Y:S02]  /*0920*/  IMAD.MOV.U32 R2, RZ, RZ, R4 ;  /* 0x000000ffff027224 */ /* 0x001fe400078e0004 */
[----:B------:R-:W-:-:S05]  /*0930*/  IMAD.MOV.U32 R3, RZ, RZ, R5 ;  /* 0x000000ffff037224 */ /* 0x000fca00078e0005 */
[----:B------:R-:W2:Y:S01]  /*0940*/  LDG.E R0, desc[UR6][R2.64] ;  /* 0x0000000602007981 */ /* 0x000ea2000c1e1900 */
[----:B------:R-:W-:Y:S02]  /*0950*/  IADD3 R6, P0, PT, R6, -0x1, RZ ;  /* 0xffffffff06067810 */ /* 0x000fe40007f1e0ff */
[----:B------:R-:W-:Y:S02]  /*0960*/  IADD3 R4, P1, PT, R2, 0x4, RZ ;  /* 0x0000000402047810 */ /* 0x000fe40007f3e0ff */
[----:B------:R-:W-:Y:S02]  /*0970*/  IADD3.X R13, PT, PT, R13, -0x1, RZ, P0, !PT ;  /* 0xffffffff0d0d7810 */ /* 0x000fe400007fe4ff */
[----:B------:R-:W-:Y:S01]  /*0980*/  ISETP.NE.U32.AND P0, PT, R6, RZ, PT ;  /* 0x000000ff0600720c */ /* 0x000fe20003f05070 */
[----:B------:R-:W-:-:S03]  /*0990*/  IMAD.X R5, RZ, RZ, R3, P1 ;  /* 0x000000ffff057224 */ /* 0x000fc600008e0603 */
[----:B------:R-:W-:Y:S01]  /*09a0*/  ISETP.NE.AND.EX P0, PT, R13, RZ, PT, P0 ;  /* 0x000000ff0d00720c */ /* 0x000fe20003f05300 */
[----:B--2---:R-:W-:-:S05]  /*09b0*/  IMAD.IADD R17, R0, 0x1, R17 ;  /* 0x0000000100117824 */ /* 0x004fca00078e0211 */
[----:B------:R0:W-:Y:S07]  /*09c0*/  STG.E desc[UR6][R2.64], R17 ;  /* 0x0000001102007986 */ /* 0x0001ee000c101906 */
[----:B------:R-:W-:Y:S05]  /*09d0*/  @P0 BRA `(.L_x_7) ;  /* 0xfffffffc00d00947 */ /* 0x000fea000383ffff */
[----:B------:R-:W-:Y:S05]  /*09e0*/  EXIT ;  /* 0x000000000000794d */ /* 0x000fea0003800000 */
.L_x_8:
        /* <DEDUP_REMOVED lines=9> */
.L_x_21:


//--------------------- .text._Z30scan_and_write_part_sum_kernelPKiPiS1_mm --------------------------
	.section	.text._Z30scan_and_write_part_sum_kernelPKiPiS1_mm,"ax",@progbits
	.align	128
        .global         _Z30scan_and_write_part_sum_kernelPKiPiS1_mm
        .type           _Z30scan_and_write_part_sum_kernelPKiPiS1_mm,@function
        .size           _Z30scan_and_write_part_sum_kernelPKiPiS1_mm,(.L_x_22 - _Z30scan_and_write_part_sum_kernelPKiPiS1_mm)
        .other          _Z30scan_and_write_part_sum_kernelPKiPiS1_mm,@"STO_CUDA_ENTRY STV_DEFAULT"
_Z30scan_and_write_part_sum_kernelPKiPiS1_mm:
.text._Z30scan_and_write_part_sum_kernelPKiPiS1_mm:
[----:B------:R-:W-:Y:S08]  /*0000*/  LDC R1, c[0x0][0x37c] ;  /* 0x0000df00ff017b82 */ /* 0x000ff00000000800 */
[----:B------:R-:W0:Y:S08]  /*0010*/  S2UR UR6, SR_CTAID.X ;  /* 0x00000000000679c3 */ /* 0x000e300000002500 */
[----:B------:R-:W0:Y:S02]  /*0020*/  LDC.64 R2, c[0x0][0x3a0] ;  /* 0x0000e800ff027b82 */ /* 0x000e240000000a00 */
[----:B0-----:R-:W-:-:S04]  /*0030*/  ISETP.LE.U32.AND P0, PT, R2, UR6, PT ;  /* 0x0000000602007c0c */ /* 0x001fc8000bf03070 */
[----:B------:R-:W-:-:S13]  /*0040*/  ISETP.GE.U32.AND.EX P0, PT, RZ, R3, PT, P0 ;  /* 0x00000003ff00720c */ /* 0x000fda0003f06100 */
[----:B------:R-:W-:Y:S05]  /*0050*/  @P0 EXIT ;  /* 0x000000000000094d */ /* 0x000fea0003800000 */
[----:B------:R-:W0:Y:S01]  /*0060*/  S2R R0, SR_TID.X ;  /* 0x0000000000007919 */ /* 0x000e220000002100 */
[----:B------:R-:W1:Y:S01]  /*0070*/  S2UR UR5, SR_CgaCtaId ;  /* 0x00000000000579c3 */ /* 0x000e620000008800 */
[----:B------:R-:W-:Y:S01]  /*0080*/  UMOV UR4, 0x400 ;  /* 0x0000040000047882 */ /* 0x000fe20000000000 */
[----:B------:R-:W-:Y:S01]  /*0090*/  IMAD.U32 R6, RZ, RZ, UR6 ;  /* 0x00000006ff067e24 */ /* 0x000fe2000f8e00ff */
[----:B------:R-:W2:Y:S01]  /*00a0*/  LDCU.64 UR8, c[0x0][0x358] ;  /* 0x00006b00ff0877ac */ /* 0x000ea20008000a00 */
[----:B------:R-:W-:-:S04]  /*00b0*/  IMAD.MOV.U32 R7, RZ, RZ, RZ ;  /* 0x000000ffff077224 */ /* 0x000fc800078e00ff */
[----:B------:R-:W3:Y:S08]  /*00c0*/  LDC R4, c[0x0][0x360] ;  /* 0x0000d800ff047b82 */ /* 0x000ef00000000800 */
[----:B------:R-:W4:Y:S01]  /*00d0*/  LDC R5, c[0x0][0x370] ;  /* 0x0000dc00ff057b82 */ /* 0x000f220000000800 */
[----:B-1----:R-:W-:-:S06]  /*00e0*/  ULEA UR4, UR5, UR4, 0x18 ;  /* 0x0000000405047291 */ /* 0x002fcc000f8ec0ff */
[----:B0-----:R-:W-:Y:S01]  /*00f0*/  LEA R8, R0, UR4, 0x2 ;  /* 0x0000000400087c11 */ /* 0x001fe2000f8e10ff */
[C---:B---3--:R-:W-:Y:S01]  /*0100*/  VIADD R3, R4.reuse, 0xffffffff ;  /* 0xffffffff04037836 */ /* 0x048fe20000000000 */
[----:B------:R-:W-:-:S04]  /*0110*/  LOP3.LUT R25, R4, 0x3, RZ, 0xc0, !PT ;  /* 0x0000000304197812 */ /* 0x000fc800078ec0ff */
[----:B--2---:R-:W-:-:S13]  /*0120*/  ISETP.NE.AND P1, PT, R0, R3, PT ;  /* 0x000000030000720c */ /* 0x004fda0003f25270 */
.L_x_18:
[----:B------:R-:W0:Y:S01]  /*0130*/  LDCU.64 UR6, c[0x0][0x398] ;  /* 0x00007300ff0677ac */ /* 0x000e220008000a00 */
[----:B------:R-:W-:Y:S01]  /*0140*/  IMAD.MOV.U32 R2, RZ, RZ, R0 ;  /* 0x000000ffff027224 */ /* 0x000fe200078e0000 */
[----:B------:R-:W-:Y:S01]  /*0150*/  BSSY.RECONVERGENT B0, `(.L_x_9) ;  /* 0x000000d000007945 */ /* 0x000fe20003800200 */
[----:B------:R-:W-:Y:S02]  /*0160*/  IMAD.MOV.U32 R3, RZ, RZ, RZ ;  /* 0x000000ffff037224 */ /* 0x000fe400078e00ff */
[----:B------:R-:W-:Y:S02]  /*0170*/  IMAD R9, R7, R4, RZ ;  /* 0x0000000407097224 */ /* 0x000fe400078e02ff */
[----:B------:R-:W-:-:S04]  /*0180*/  IMAD.WIDE.U32 R2, R4, R6, R2 ;  /* 0x0000000604027225 */ /* 0x000fc800078e0002 */
[----:B------:R-:W-:Y:S02]  /*0190*/  IMAD.IADD R9, R3, 0x1, R9 ;  /* 0x0000000103097824 */ /* 0x000fe400078e0209 */
[----:B------:R-:W-:Y:S01]  /*01a0*/  IMAD.MOV.U32 R11, RZ, RZ, RZ ;  /* 0x000000ffff0b7224 */ /* 0x000fe200078e00ff */
[----:B0-----:R-:W-:-:S04]  /*01b0*/  ISETP.GE.U32.AND P0, PT, R2, UR6, PT ;  /* 0x0000000602007c0c */ /* 0x001fc8000bf06070 */
[----:B------:R-:W-:-:S13]  /*01c0*/  ISETP.GE.U32.AND.EX P0, PT, R9, UR7, PT, P0 ;  /* 0x0000000709007c0c */ /* 0x000fda000bf06100 */
[----:B------:R-:W-:Y:S05]  /*01d0*/  @P0 BRA `(.L_x_10) ;  /* 0x0000000000100947 */ /* 0x000fea0003800000 */
[----:B------:R-:W0:Y:S02]  /*01e0*/  LDCU.64 UR10, c[0x0][0x380] ;  /* 0x00007000ff0a77ac */ /* 0x000e240008000a00 */
[----:B0-----:R-:W-:-:S04]  /*01f0*/  LEA R10, P0, R2, UR10, 0x2 ;  /* 0x0000000a020a7c11 */ /* 0x001fc8000f8010ff */
[----:B------:R-:W-:-:S06]  /*0200*/  LEA.HI.X R11, R2, UR11, R9, 0x2, P0 ;  /* 0x0000000b020b7c11 */ /* 0x000fcc00080f1409 */
[----:B------:R0:W5:Y:S03]  /*0210*/  LDG.E R11, desc[UR8][R10.64] ;  /* 0x000000080a0b7981 */ /* 0x000166000c1e1900 */
.L_x_10:
[----:B------:R-:W-:Y:S05]  /*0220*/  BSYNC.RECONVERGENT B0 ;  /* 0x0000000000007941 */ /* 0x000fea0003800200 */
.L_x_9:
[----:B------:R-:W-:Y:S01]  /*0230*/  ISETP.NE.AND P0, PT, R0, RZ, PT ;  /* 0x000000ff0000720c */ /* 0x000fe20003f05270 */
[----:B-----5:R1:W-:Y:S01]  /*0240*/  STS [R8], R11 ;  /* 0x0000000b08007388 */ /* 0x0203e20000000800 */
[----:B------:R-:W-:Y:S01]  /*0250*/  BSSY.RECONVERGENT B0, `(.L_x_11) ;  /* 0x0000090000007945 */ /* 0x000fe20003800200 */
[----:B------:R-:W-:Y:S10]  /*0260*/  BAR.SYNC.DEFER_BLOCKING 0x0 ;  /* 0x0000000000007b1d */ /* 0x000ff40000010000 */
[----:B-1----:R-:W-:Y:S05]  /*0270*/  @P0 BRA `(.L_x_12) ;  /* 0x0000000800340947 */ /* 0x002fea0003800000 */
[----:B------:R-:W-:Y:S01]  /*0280*/  ISETP.GE.U32.AND P0, PT, R4, 0x4, PT ;  /* 0x000000040400780c */ /* 0x000fe20003f06070 */
[----:B0-----:R-:W-:Y:S02]  /*0290*/  IMAD.MOV.U32 R10, RZ, RZ, RZ ;  /* 0x000000ffff0a7224 */ /* 0x001fe400078e00ff */
[----:B------:R-:W-:-:S10]  /*02a0*/  IMAD.MOV.U32 R24, RZ, RZ, RZ ;  /* 0x000000ffff187224 */ /* 0x000fd400078e00ff */
[----:B------:R-:W-:Y:S05]  /*02b0*/  @!P0 BRA `(.L_x_13) ;  /* 0x0000000400dc8947 */ /* 0x000fea0003800000 */
[----:B------:R-:W-:Y:S01]  /*02c0*/  LOP3.LUT R10, R4, 0x7fc, RZ, 0xc0, !PT ;  /* 0x000007fc040a7812 */ /* 0x000fe200078ec0ff */
[----:B------:R-:W-:Y:S01]  /*02d0*/  UIADD3 UR5, UPT, UPT, UR4, 0x8, URZ ;  /* 0x0000000804057890 */ /* 0x000fe2000fffe0ff */
[----:B------:R-:W-:Y:S02]  /*02e0*/  IMAD.MOV.U32 R11, RZ, RZ, RZ ;  /* 0x000000ffff0b7224 */ /* 0x000fe400078e00ff */
[----:B------:R-:W-:Y:S01]  /*02f0*/  ISETP.GT.U32.AND P0, PT, R10, RZ, PT ;  /* 0x000000ff0a00720c */ /* 0x000fe20003f04070 */
[----:B------:R-:W-:Y:S02]  /*0300*/  IMAD.MOV.U32 R24, RZ, RZ, RZ ;  /* 0x000000ffff187224 */ /* 0x000fe400078e00ff */
[----:B------:R-:W-:Y:S01]  /*0310*/  IMAD.MOV.U32 R12, RZ, RZ, R10 ;  /* 0x000000ffff0c7224 */ /* 0x000fe200078e000a */
[----:B------:R-:W-:-:S13]  /*0320*/  ISETP.GT.AND.EX P0, PT, RZ, RZ, PT, P0 ;  /* 0x000000ffff00720c */ /* 0x000fda0003f04300 */
[----:B------:R-:W-:Y:S05]  /*0330*/  @!P0 BRA `(.L_x_14) ;  /* 0x0000000400748947 */ /* 0x000fea0003800000 */
[----:B------:R-:W-:Y:S02]  /*0340*/  ISETP.GT.U32.AND P2, PT, R12, 0xc, PT ;  /* 0x0000000c0c00780c */ /* 0x000fe40003f44070 */
[----:B------:R-:W-:Y:S02]  /*0350*/  PLOP3.LUT P0, PT, PT, PT, PT, 0x80, 0x8 ;  /* 0x000000000008781c */ /* 0x000fe40003f0f070 */
[----:B------:R-:W-:-:S13]  /*0360*/  ISETP.GT.AND.EX P2, PT, R11, RZ, PT, P2 ;  /* 0x000000ff0b00720c */ /* 0x000fda0003f44320 */
[----:B------:R-:W-:Y:S05]  /*0370*/  @!P2 BRA `(.L_x_15) ;  /* 0x0000000000dca947 */ /* 0x000fea0003800000 */
[----:B------:R-:W-:-:S13]  /*0380*/  PLOP3.LUT P0, PT, PT, PT, PT, 0x8, 0x80 ;  /* 0x000000000080781c */ /* 0x000fda0003f0e170 */
.L_x_16:
[----:B0-----:R-:W0:Y:S01]  /*0390*/  LDS R17, [UR5+-0x8] ;  /* 0xfffff805ff117984 */ /* 0x001e220008000800 */
[----:B------:R-:W-:-:S03]  /*03a0*/  IADD3 R12, P2, PT, R12, -0x10, RZ ;  /* 0xfffffff00c0c7810 */ /* 0x000fc60007f5e0ff */
[----:B------:R-:W1:Y:S01]  /*03b0*/  LDS R20, [UR5+-0x4] ;  /* 0xfffffc05ff147984 */ /* 0x000e620008000800 */
[----:B------:R-:W-:Y:S02]  /*03c0*/  IADD3.X R11, PT, PT, R11, -0x1, RZ, P2, !PT ;  /* 0xffffffff0b0b7810 */ /* 0x000fe400017fe4ff */
[----:B------:R-:W-:Y:S01]  /*03d0*/  ISETP.GT.U32.AND P2, PT, R12, 0xc, PT ;  /* 0x0000000c0c00780c */ /* 0x000fe20003f44070 */
[----:B------:R-:W2:Y:S03]  /*03e0*/  LDS R18, [UR5] ;  /* 0x00000005ff127984 */ /* 0x000ea60008000800 */
[----:B------:R-:W-:Y:S01]  /*03f0*/  ISETP.GT.AND.EX P2, PT, R11, RZ, PT, P2 ;  /* 0x000000ff0b00720c */ /* 0x000fe20003f44320 */
[----:B------:R-:W3:Y:S04]  /*0400*/  LDS R19, [UR5+0x4] ;  /* 0x00000405ff137984 */ /* 0x000ee80008000800 */
[----:B------:R-:W5:Y:S04]  /*0410*/  LDS R22, [UR5+0x8] ;  /* 0x00000805ff167984 */ /* 0x000f680008000800 */
[----:B------:R-:W4:Y:S04]  /*0420*/  LDS R28, [UR5+0xc] ;  /* 0x00000c05ff1c7984 */ /* 0x000f280008000800 */
[----:B------:R-:W4:Y:S04]  /*0430*/  LDS R26, [UR5+0x10] ;  /* 0x00001005ff1a7984 */ /* 0x000f280008000800 */
[----:B------:R-:W4:Y:S04]  /*0440*/  LDS R15, [UR5+0x14] ;  /* 0x00001405ff0f7984 */ /* 0x000f280008000800 */
[----:B------:R-:W4:Y:S04]  /*0450*/  LDS R13, [UR5+0x18] ;  /* 0x00001805ff0d7984 */ /* 0x000f280008000800 */
[----:B------:R-:W4:Y:S01]  /*0460*/  LDS R14, [UR5+0x1c] ;  /* 0x00001c05ff0e7984 */ /* 0x000f220008000800 */
[----:B0-----:R-:W-:-:S03]  /*0470*/  IMAD.IADD R27, R17, 0x1, R24 ;  /* 0x00000001111b7824 */ /* 0x001fc600078e0218 */
[----:B------:R-:W0:Y:S01]  /*0480*/  LDS R16, [UR5+0x20] ;  /* 0x00002005ff107984 */ /* 0x000e220008000800 */
[----:B-1----:R-:W-:-:S03]  /*0490*/  IMAD.IADD R29, R27, 0x1, R20 ;  /* 0x000000011b1d7824 */ /* 0x002fc600078e0214 */
[----:B------:R-:W1:Y:S01]  /*04a0*/  LDS R17, [UR5+0x24] ;  /* 0x00002405ff117984 */ /* 0x000e620008000800 */
[----:B--2---:R-:W-:-:S03]  /*04b0*/  IMAD.IADD R24, R29, 0x1, R18 ;  /* 0x000000011d187824 */ /* 0x004fc600078e0212 */
[----:B------:R-:W-:Y:S01]  /*04c0*/  LDS R20, [UR5+0x2c] ;  /* 0x00002c05ff147984 */ /* 0x000fe20008000800 */
[----:B---3--:R-:W-:-:S03]  /*04d0*/  IMAD.IADD R19, R24, 0x1, R19 ;  /* 0x0000000118137824 */ /* 0x008fc600078e0213 */
[----:B------:R-:W2:Y:S01]  /*04e0*/  LDS R18, [UR5+0x28] ;  /* 0x00002805ff127984 */ /* 0x000ea20008000800 */
[----:B-----5:R-:W-:-:S03]  /*04f0*/  IMAD.IADD R21, R19, 0x1, R22 ;  /* 0x0000000113157824 */ /* 0x020fc600078e0216 */
[----:B------:R-:W-:Y:S01]  /*0500*/  STS [UR5], R24 ;  /* 0x00000018ff007988 */ /* 0x000fe20008000805 */
[----:B----4-:R-:W-:-:S03]  /*0510*/  IMAD.IADD R23, R21, 0x1, R28 ;  /* 0x0000000115177824 */ /* 0x010fc600078e021c */
[----:B------:R-:W3:Y:S01]  /*0520*/  LDS R22, [UR5+0x30] ;  /* 0x00003005ff167984 */ /* 0x000ee20008000800 */
[----:B------:R-:W-:-:S03]  /*0530*/  IMAD.IADD R26, R23, 0x1, R26 ;  /* 0x00000001171a7824 */ /* 0x000fc600078e021a */
[----:B------:R-:W4:Y:S01]  /*0540*/  LDS R24, [UR5+0x34] ;  /* 0x00003405ff187984 */ /* 0x000f220008000800 */
[----:B------:R-:W-:-:S03]  /*0550*/  IMAD.IADD R28, R26, 0x1, R15 ;  /* 0x000000011a1c7824 */ /* 0x000fc600078e020f */
[----:B------:R2:W-:Y:S01]  /*0560*/  STS [UR5+-0x8], R27 ;  /* 0xfffff81bff007988 */ /* 0x0005e20008000805 */
[----:B------:R-:W-:-:S03]  /*0570*/  IMAD.IADD R13, R28, 0x1, R13 ;  /* 0x000000011c0d7824 */ /* 0x000fc600078e020d */
[----:B------:R5:W-:Y:S01]  /*0580*/  STS [UR5+-0x4], R29 ;  /* 0xfffffc1dff007988 */ /* 0x000be20008000805 */
[----:B------:R-:W-:-:S03]  /*0590*/  IMAD.IADD R15, R13, 0x1, R14 ;  /* 0x000000010d0f7824 */ /* 0x000fc600078e020e */
[----:B------:R1:W-:Y:S01]  /*05a0*/  STS [UR5+0x4], R19 ;  /* 0x00000413ff007988 */ /* 0x0003e20008000805 */
[----:B0-----:R-:W-:-:S03]  /*05b0*/  IMAD.IADD R16, R15, 0x1, R16 ;  /* 0x000000010f107824 */ /* 0x001fc600078e0210 */
[----:B------:R0:W-:Y:S01]  /*05c0*/  STS [UR5+0x8], R21 ;  /* 0x00000815ff007988 */ /* 0x0001e20008000805 */
[----:B-1----:R-:W-:-:S03]  /*05d0*/  IMAD.IADD R17, R16, 0x1, R17 ;  /* 0x0000000110117824 */ /* 0x002fc600078e0211 */
[----:B------:R0:W-:Y:S04]  /*05e0*/  STS [UR5+0xc], R23 ;  /* 0x00000c17ff007988 */ /* 0x0001e80008000805 */
[----:B------:R0:W-:Y:S01]  /*05f0*/  STS [UR5+0x10], R26 ;  /* 0x0000101aff007988 */ /* 0x0001e20008000805 */
[----:B--2---:R-:W-:-:S03]  /*0600*/  IMAD.IADD R27, R17, 0x1, R18 ;  /* 0x00000001111b7824 */ /* 0x004fc600078e0212 */
[----:B------:R0:W-:Y:S01]  /*0610*/  STS [UR5+0x14], R28 ;  /* 0x0000141cff007988 */ /* 0x0001e20008000805 */
[----:B-----5:R-:W-:-:S03]  /*0620*/  IMAD.IADD R29, R27, 0x1, R20 ;  /* 0x000000011b1d7824 */ /* 0x020fc600078e0214 */
[----:B------:R0:W-:Y:S01]  /*0630*/  STS [UR5+0x18], R13 ;  /* 0x0000180dff007988 */ /* 0x0001e20008000805 */
[----:B---3--:R-:W-:-:S03]  /*0640*/  IMAD.IADD R22, R29, 0x1, R22 ;  /* 0x000000011d167824 */ /* 0x008fc600078e0216 */
[----:B------:R0:W-:Y:S01]  /*0650*/  STS [UR5+0x1c], R15 ;  /* 0x00001c0fff007988 */ /* 0x0001e20008000805 */
[----:B----4-:R-:W-:-:S03]  /*0660*/  IMAD.IADD R24, R22, 0x1, R24 ;  /* 0x0000000116187824 */ /* 0x010fc600078e0218 */
[----:B------:R0:W-:Y:S04]  /*0670*/  STS [UR5+0x20], R16 ;  /* 0x00002010ff007988 */ /* 0x0001e80008000805 */
[----:B------:R0:W-:Y:S04]  /*0680*/  STS [UR5+0x24], R17 ;  /* 0x00002411ff007988 */ /* 0x0001e80008000805 */
[----:B------:R0:W-:Y:S04]  /*0690*/  STS [UR5+0x28], R27 ;  /* 0x0000281bff007988 */ /* 0x0001e80008000805 */
[----:B------:R0:W-:Y:S04]  /*06a0*/  STS [UR5+0x2c], R29 ;  /* 0x00002c1dff007988 */ /* 0x0001e80008000805 */
[----:B------:R0:W-:Y:S04]  /*06b0*/  STS [UR5+0x30], R22 ;  /* 0x00003016ff007988 */ /* 0x0001e80008000805 */
[----:B------:R0:W-:Y:S01]  /*06c0*/  STS [UR5+0x34], R24 ;  /* 0x00003418ff007988 */ /* 0x0001e20008000805 */
[----:B------:R-:W-:Y:S01]  /*06d0*/  UIADD3 UR5, UPT, UPT, UR5, 0x40, URZ ;  /* 0x0000004005057890 */ /* 0x000fe2000fffe0ff */
[----:B------:R-:W-:Y:S11]  /*06e0*/  @P2 BRA `(.L_x_16) ;  /* 0xfffffffc00282947 */ /* 0x000ff6000383ffff */
.L_x_15:
[----:B------:R-:W-:-:S04]  /*06f0*/  ISETP.GT.U32.AND P2, PT, R12, 0x4, PT ;  /* 0x000000040c00780c */ /* 0x000fc80003f44070 */
[----:B------:R-:W-:-:S13]  /*0700*/  ISETP.GT.AND.EX P2, PT, R11, RZ, PT, P2 ;  /* 0x000000ff0b00720c */ /* 0x000fda0003f44320 */
[----:B------:R-:W-:Y:S05]  /*0710*/  @!P2 BRA `(.L_x_17) ;  /* 0x000000000070a947 */ /* 0x000fea0003800000 */
[----:B0-----:R-:W0:Y:S01]  /*0720*/  LDS R13, [UR5+-0x8] ;  /* 0xfffff805ff0d7984 */ /* 0x001e220008000800 */
[----:B------:R-:W-:Y:S02]  /*0730*/  IADD3 R12, P2, PT, R12, -0x8, RZ ;  /* 0xfffffff80c0c7810 */ /* 0x000fe40007f5e0ff */
[----:B------:R-:W-:Y:S01]  /*0740*/  PLOP3.LUT P0, PT, PT, PT, PT, 0x8, 0x80 ;  /* 0x000000000080781c */ /* 0x000fe20003f0e170 */
[----:B------:R-:W1:Y:S01]  /*0750*/  LDS R14, [UR5+-0x4] ;  /* 0xfffffc05ff0e7984 */ /* 0x000e620008000800 */
[----:B------:R-:W-:-:S03]  /*0760*/  IADD3.X R11, PT, PT, R11, -0x1, RZ, P2, !PT ;  /* 0xffffffff0b0b7810 */ /* 0x000fc600017fe4ff */
[----:B------:R-:W2:Y:S04]  /*0770*/  LDS R15, [UR5] ;  /* 0x00000005ff0f7984 */ /* 0x000ea80008000800 */
[----:B------:R-:W3:Y:S04]  /*0780*/  LDS R16, [UR5+0x4] ;  /* 0x00000405ff107984 */ /* 0x000ee80008000800 */
[----:B------:R-:W5:Y:S04]  /*0790*/  LDS R17, [UR5+0x8] ;  /* 0x00000805ff117984 */ /* 0x000f680008000800 */
[----:B------:R-:W4:Y:S04]  /*07a0*/  LDS R18, [UR5+0xc] ;  /* 0x00000c05ff127984 */ /* 0x000f280008000800 */
[----:B------:R-:W4:Y:S04]  /*07b0*/  LDS R19, [UR5+0x10] ;  /* 0x00001005ff137984 */ /* 0x000f280008000800 */
[----:B------:R-:W4:Y:S01]  /*07c0*/  LDS R20, [UR5+0x14] ;  /* 0x00001405ff147984 */ /* 0x000f220008000800 */
[----:B0-----:R-:W-:-:S04]  /*07d0*/  IMAD.IADD R13, R24, 0x1, R13 ;  /* 0x00000001180d7824 */ /* 0x001fc800078e020d */
[----:B-1----:R-:W-:Y:S01]  /*07e0*/  IMAD.IADD R14, R13, 0x1, R14 ;  /* 0x000000010d0e7824 */ /* 0x002fe200078e020e */
[----:B------:R1:W-:Y:S03]  /*07f0*/  STS [UR5+-0x8], R13 ;  /* 0xfffff80dff007988 */ /* 0x0003e60008000805 */
[----:B--2---:R-:W-:Y:S01]  /*0800*/  IMAD.IADD R15, R14, 0x1, R15 ;  /* 0x000000010e0f7824 */ /* 0x004fe200078e020f */
[----:B------:R1:W-:Y:S03]  /*0810*/  STS [UR5+-0x4], R14 ;  /* 0xfffffc0eff007988 */ /* 0x0003e60008000805 */
[----:B---3--:R-:W-:Y:S01]  /*0820*/  IMAD.IADD R16, R15, 0x1, R16 ;  /* 0x000000010f107824 */ /* 0x008fe200078e0210 */
[----:B------:R1:W-:Y:S03]  /*0830*/  STS [UR5], R15 ;  /* 0x0000000fff007988 */ /* 0x0003e60008000805 */
[----:B-----5:R-:W-:Y:S01]  /*0840*/  IMAD.IADD R17, R16, 0x1, R17 ;  /* 0x0000000110117824 */ /* 0x020fe200078e0211 */
[----:B------:R1:W-:Y:S03]  /*0850*/  STS [UR5+0x4], R16 ;  /* 0x00000410ff007988 */ /* 0x0003e60008000805 */
[----:B----4-:R-:W-:Y:S01]  /*0860*/  IMAD.IADD R18, R17, 0x1, R18 ;  /* 0x0000000111127824 */ /* 0x010fe200078e0212 */
[----:B------:R1:W-:Y:S03]  /*0870*/  STS [UR5+0x8], R17 ;  /* 0x00000811ff007988 */ /* 0x0003e60008000805 */
[----:B------:R-:W-:Y:S01]  /*0880*/  IMAD.IADD R19, R18, 0x1, R19 ;  /* 0x0000000112137824 */ /* 0x000fe200078e0213 */
[----:B------:R1:W-:Y:S03]  /*0890*/  STS [UR5+0xc], R18 ;  /* 0x00000c12ff007988 */ /* 0x0003e60008000805 */
[----:B------:R-:W-:Y:S01]  /*08a0*/  IMAD.IADD R24, R19, 0x1, R20 ;  /* 0x0000000113187824 */ /* 0x000fe200078e0214 */
[----:B------:R1:W-:Y:S04]  /*08b0*/  STS [UR5+0x10], R19 ;  /* 0x00001013ff007988 */ /* 0x0003e80008000805 */
[----:B------:R1:W-:Y:S01]  /*08c0*/  STS [UR5+0x14], R24 ;  /* 0x00001418ff007988 */ /* 0x0003e20008000805 */
[----:B------:R-:W-:-:S12]  /*08d0*/  UIADD3 UR5, UPT, UPT, UR5, 0x20, URZ ;  /* 0x0000002005057890 */ /* 0x000fd8000fffe0ff */
.L_x_17:
[----:B------:R-:W-:-:S04]  /*08e0*/  ISETP.NE.U32.AND P2, PT, R12, RZ, PT ;  /* 0x000000ff0c00720c */ /* 0x000fc80003f45070 */
[----:B------:R-:W-:-:S13]  /*08f0*/  ISETP.NE.OR.EX P0, PT, R11, RZ, P0, P2 ;  /* 0x000000ff0b00720c */ /* 0x000fda0000705720 */
[----:B------:R-:W-:Y:S05]  /*0900*/  @!P0 BRA `(.L_x_13) ;  /* 0x0000000000488947 */ /* 0x000fea0003800000 */
.L_x_14:
[----:B01----:R-:W0:Y:S01]  /*0910*/  LDS R13, [UR5+-0x8] ;  /* 0xfffff805ff0d7984 */ /* 0x003e220008000800 */
[----:B------:R-:W-:-:S03]  /*0920*/  IADD3 R12, P0, PT, R12, -0x4, RZ ;  /* 0xfffffffc0c0c7810 */ /* 0x000fc60007f1e0ff */
[----:B------:R-:W1:Y:S01]  /*0930*/  LDS R14, [UR5+-0x4] ;  /* 0xfffffc05ff0e7984 */ /* 0x000e620008000800 */
[----:B------:R-:W-:Y:S02]  /*0940*/  IADD3.X R11, PT, PT, R11, -0x1, RZ, P0, !PT ;  /* 0xffffffff0b0b7810 */ /* 0x000fe400007fe4ff */
[----:B------:R-:W-:Y:S01]  /*0950*/  ISETP.NE.U32.AND P0, PT, R12, RZ, PT ;  /* 0x000000ff0c00720c */ /* 0x000fe20003f05070 */
[----:B------:R-:W2:Y:S03]  /*0960*/  LDS R15, [UR5] ;  /* 0x00000005ff0f7984 */ /* 0x000ea60008000800 */
[----:B------:R-:W-:Y:S01]  /*0970*/  ISETP.NE.AND.EX P0, PT, R11, RZ, PT, P0 ;  /* 0x000000ff0b00720c */ /* 0x000fe20003f05300 */
[----:B------:R-:W3:Y:S01]  /*0980*/  LDS R16, [UR5+0x4] ;  /* 0x00000405ff107984 */ /* 0x000ee20008000800 */
[----:B0-----:R-:W-:-:S04]  /*0990*/  IMAD.IADD R13, R13, 0x1, R24 ;  /* 0x000000010d0d7824 */ /* 0x001fc800078e0218 */
[----:B-1----:R-:W-:Y:S01]  /*09a0*/  IMAD.IADD R14, R13, 0x1, R14 ;  /* 0x000000010d0e7824 */ /* 0x002fe200078e020e */
[----:B------:R0:W-:Y:S03]  /*09b0*/  STS [UR5+-0x8], R13 ;  /* 0xfffff80dff007988 */ /* 0x0001e60008000805 */
[----:B--2---:R-:W-:Y:S01]  /*09c0*/  IMAD.IADD R15, R14, 0x1, R15 ;  /* 0x000000010e0f7824 */ /* 0x004fe200078e020f */
[----:B------:R0:W-:Y:S03]  /*09d0*/  STS [UR5+-0x4], R14 ;  /* 0xfffffc0eff007988 */ /* 0x0001e60008000805 */
[----:B---3--:R-:W-:Y:S01]  /*09e0*/  IMAD.IADD R24, R15, 0x1, R16 ;  /* 0x000000010f187824 */ /* 0x008fe200078e0210 */
[----:B------:R0:W-:Y:S04]  /*09f0*/  STS [UR5], R15 ;  /* 0x0000000fff007988 */ /* 0x0001e80008000805 */
[----:B------:R0:W-:Y:S01]  /*0a00*/  STS [UR5+0x4], R24 ;  /* 0x00000418ff007988 */ /* 0x0001e20008000805 */
[----:B------:R-:W-:Y:S01]  /*0a10*/  UIADD3 UR5, UPT, UPT, UR5, 0x10, URZ ;  /* 0x0000001005057890 */ /* 0x000fe2000fffe0ff */
[----:B------:R-:W-:Y:S11]  /*0a20*/  @P0 BRA `(.L_x_14) ;  /* 0xfffffffc00b80947 */ /* 0x000ff6000383ffff */
.L_x_13:
[----:B------:R-:W-:-:S04]  /*0a30*/  ISETP.NE.U32.AND P0, PT, R25, RZ, PT ;  /* 0x000000ff1900720c */ /* 0x000fc80003f05070 */
[----:B------:R-:W-:-:S13]  /*0a40*/  ISETP.NE.AND.EX P0, PT, RZ, RZ, PT, P0 ;  /* 0x000000ffff00720c */ /* 0x000fda0003f05300 */
[----:B------:R-:W-:Y:S05]  /*0a50*/  @!P0 BRA `(.L_x_12) ;  /* 0x00000000003c8947 */ /* 0x000fea0003800000 */
[----:B01----:R-:W-:Y:S02]  /*0a60*/  LEA R13, R10, UR4, 0x2 ;  /* 0x000000040a0d7c11 */ /* 0x003fe4000f8e10ff */
[----:B------:R-:W-:-:S03]  /*0a70*/  ISETP.NE.U32.AND P0, PT, R25, 0x1, PT ;  /* 0x000000011900780c */ /* 0x000fc60003f05070 */
[----:B------:R-:W0:Y:S01]  /*0a80*/  LDS R11, [R13] ;  /* 0x000000000d0b7984 */ /* 0x000e220000000800 */
[----:B------:R-:W-:Y:S01]  /*0a90*/  ISETP.NE.AND.EX P0, PT, RZ, RZ, PT, P0 ;  /* 0x000000ffff00720c */ /* 0x000fe20003f05300 */
[----:B0-----:R-:W-:-:S05]  /*0aa0*/  IMAD.IADD R24, R11, 0x1, R24 ;  /* 0x000000010b187824 */ /* 0x001fca00078e0218 */
[----:B------:R2:W-:Y:S07]  /*0ab0*/  STS [R13], R24 ;  /* 0x000000180d007388 */ /* 0x0005ee0000000800 */
[----:B------:R-:W-:Y:S05]  /*0ac0*/  @!P0 BRA `(.L_x_12) ;  /* 0x0000000000208947 */ /* 0x000fea0003800000 */
[----:B------:R-:W-:Y:S01]  /*0ad0*/  ISETP.NE.U32.AND P0, PT, R25, 0x2, PT ;  /* 0x000000021900780c */ /* 0x000fe20003f05070 */
[----:B------:R-:W2:Y:S03]  /*0ae0*/  LDS R11, [R13+0x4] ;  /* 0x000004000d0b7984 */ /* 0x000ea60000000800 */
[----:B------:R-:W-:-:S13]  /*0af0*/  ISETP.NE.AND.EX P0, PT, RZ, RZ, PT, P0 ;  /* 0x000000ffff00720c */ /* 0x000fda0003f05300 */
[----:B------:R-:W0:Y:S01]  /*0b00*/  @P0 LDS R15, [R13+0x8] ;  /* 0x000008000d0f0984 */ /* 0x000e220000000800 */
[----:B--2---:R-:W-:-:S05]  /*0b10*/  IMAD.IADD R24, R24, 0x1, R11 ;  /* 0x0000000118187824 */ /* 0x004fca00078e020b */
[----:B------:R3:W-:Y:S01]  /*0b20*/  STS [R13+0x4], R24 ;  /* 0x000004180d007388 */ /* 0x0007e20000000800 */
[----:B0-----:R-:W-:-:S05]  /*0b30*/  @P0 IMAD.IADD R10, R24, 0x1, R15 ;  /* 0x00000001180a0824 */ /* 0x001fca00078e020f */
[----:B------:R3:W-:Y:S02]  /*0b40*/  @P0 STS [R13+0x8], R10 ;  /* 0x0000080a0d000388 */ /* 0x0007e40000000800 */
.L_x_12:
[----:B------:R-:W-:Y:S05]  /*0b50*/  BSYNC.RECONVERGENT B0 ;  /* 0x0000000000007941 */ /* 0x000fea0003800200 */
.L_x_11:
[----:B------:R-:W-:Y:S01]  /*0b60*/  BAR.SYNC.DEFER_BLOCKING 0x0 ;  /* 0x0000000000007b1d */ /* 0x000fe20000010000 */
[----:B------:R-:W-:-:S04]  /*0b70*/  ISETP.GE.U32.AND P0, PT, R2, UR6, PT ;  /* 0x0000000602007c0c */ /* 0x000fc8000bf06070 */
[----:B------:R-:W-:-:S03]  /*0b80*/  ISETP.GE.U32.AND.EX P0, PT, R9, UR7, PT, P0 ;  /* 0x0000000709007c0c */ /* 0x000fc6000bf06100 */
[----:B0123--:R-:W0:Y:S01]  /*0b90*/  @!P1 LDC.64 R12, c[0x0][0x388] ;  /* 0x0000e200ff0c9b82 */ /* 0x00fe220000000a00 */
[----:B------:R-:W1:Y:S09]  /*0ba0*/  LDCU.64 UR6, c[0x0][0x3a0] ;  /* 0x00007400ff0677ac */ /* 0x000e720008000a00 */
[----:B------:R-:W2:Y:S01]  /*0bb0*/  @!P0 LDC.64 R10, c[0x0][0x390] ;  /* 0x0000e400ff0a8b82 */ /* 0x000ea20000000a00 */
[----:B------:R-:W3:Y:S04]  /*0bc0*/  @!P0 LDS R3, [R8] ;  /* 0x0000000008038984 */ /* 0x000ee80000000800 */
[----:B------:R-:W5:Y:S01]  /*0bd0*/  @!P1 LDS R15, [R8] ;  /* 0x00000000080f9984 */ /* 0x000f620000000800 */
[----:B0-----:R-:W-:-:S04]  /*0be0*/  @!P1 LEA R12, P3, R6, R12, 0x2 ;  /* 0x0000000c060c9211 */ /* 0x001fc800078610ff */
[----:B------:R-:W-:Y:S02]  /*0bf0*/  @!P1 LEA.HI.X R13, R6, R13, R7, 0x2, P3 ;  /* 0x0000000d060d9211 */ /* 0x000fe400018f1407 */
[----:B--2---:R-:W-:-:S04]  /*0c00*/  @!P0 LEA R10, P2, R2, R10, 0x2 ;  /* 0x0000000a020a8211 */ /* 0x004fc800078410ff */
[----:B------:R-:W-:-:S05]  /*0c10*/  @!P0 LEA.HI.X R11, R2, R11, R9, 0x2, P2 ;  /* 0x0000000b020b8211 */ /* 0x000fca00010f1409 */
[----:B---3--:R0:W-:Y:S01]  /*0c20*/  @!P0 STG.E desc[UR8][R10.64], R3 ;  /* 0x000000030a008986 */ /* 0x0081e2000c101908 */
[----:B----4-:R-:W-:-:S03]  /*0c30*/  IADD3 R6, P0, PT, R5, R6, RZ ;  /* 0x0000000605067210 */ /* 0x010fc60007f1e0ff */
[----:B-----5:R0:W-:Y:S02]  /*0c40*/  @!P1 STG.E desc[UR8][R12.64], R15 ;  /* 0x0000000f0c009986 */ /* 0x0201e4000c101908 */
[----:B------:R-:W-:Y:S01]  /*0c50*/  IMAD.X R7, RZ, RZ, R7, P0 ;  /* 0x000000ffff077224 */ /* 0x000fe200000e0607 */
[----:B-1----:R-:W-:-:S04]  /*0c60*/  ISETP.GE.U32.AND P0, PT, R6, UR6, PT ;  /* 0x0000000606007c0c */ /* 0x002fc8000bf06070 */
[----:B------:R-:W-:-:S13]  /*0c70*/  ISETP.GE.U32.AND.EX P0, PT, R7, UR7, PT, P0 ;  /* 0x0000000707007c0c */ /* 0x000fda000bf06100 */
[----:B0-----:R-:W-:Y:S05]  /*0c80*/  @!P0 BRA `(.L_x_18) ;  /* 0xfffffff400288947 */ /* 0x001fea000383ffff */
[----:B------:R-:W-:Y:S05]  /*0c90*/  EXIT ;  /* 0x000000000000794d */ /* 0x000fea0003800000 */
.L_x_19:
        /* <DEDUP_REMOVED lines=14> */
.L_x_22:


//--------------------- .nv.shared.reserved.0     --------------------------
	.section	.nv.shared.reserved.0,"aw",@nobits
	.weak		__nv_reservedSMEM_offset_0_alias
	.size		__nv_reservedSMEM_offset_0_alias, 0, 64
	.other		__nv_reservedSMEM_offset_0_alias,@"STO_CUDA_RESERVED_SHARED STV_DEFAULT"
__nv_reservedSMEM_offset_0_alias:
	.zero		0
	.zero		64


//--------------------- .nv.shared._Z30scan_and_write_part_sum_kernelPKiPiS1_mm --------------------------
	.section	.nv.shared._Z30scan_and_write_part_sum_kernelPKiPiS1_mm,"aw",@nobits
	.sectionflags	@""
	.align	4
.nv.shared._Z30scan_and_write_part_sum_kernelPKiPiS1_mm:
	.zero		5120


//--------------------- .nv.constant0._Z19add_base_sum_kernelPiS_mm --------------------------
	.section	.nv.constant0._Z19add_base_sum_kernelPiS_mm,"a",@progbits
	.sectionflags	@""
	.align	4
.nv.constant0._Z19add_base_sum_kernelPiS_mm:
	.zero		928


//--------------------- .nv.constant0._Z20scan_part_sum_kernelPim --------------------------
	.section	.nv.constant0._Z20scan_part_sum_kernelPim,"a",@progbits
	.sectionflags	@""
	.align	4
.nv.constant0._Z20scan_part_sum_kernelPim:
	.zero		912


//--------------------- .nv.constant0._Z30scan_and_write_part_sum_kernelPKiPiS1_mm --------------------------
	.section	.nv.constant0._Z30scan_and_write_part_sum_kernelPKiPiS1_mm,"a",@progbits
	.sectionflags	@""
	.align	4
.nv.constant0._Z30scan_and_write_part_sum_kernelPKiPiS1_mm:
	.zero		936


//--------------------- SYMBOLS --------------------------

	.type		.nv.reservedSmem.offset0,@object
	.size		.nv.reservedSmem.offset0,0x4
	.type		.nv.reservedSmem.cap,@object
	.size		.nv.reservedSmem.cap,0x4
